//
// Generated by NVIDIA NVVM Compiler
//
// Compiler Build ID: CL-36424714
// Cuda compilation tools, release 13.0, V13.0.88
// Based on NVVM 20.0.0
//

.version 9.0
.target sm_100
.address_size 64

	// .globl	_Z10plusKernelPKfS0_Pfmmm
// _ZZ14MatMulKernelABPKfS0_PfmmmmmmE2As has been demoted
// _ZZ14MatMulKernelABPKfS0_PfmmmmmmE2Bs has been demoted
// _ZZ15MatMulKernelATBPKfS0_PfmmmmmmE2As has been demoted
// _ZZ15MatMulKernelATBPKfS0_PfmmmmmmE2Bs has been demoted
// _ZZ15MatMulKernelABTPKfS0_S0_mmmmmmE2As has been demoted
// _ZZ15MatMulKernelABTPKfS0_S0_mmmmmmE2Bs has been demoted

.visible .entry _Z10plusKernelPKfS0_Pfmmm(
	.param .u64 .ptr .align 1 _Z10plusKernelPKfS0_Pfmmm_param_0,
	.param .u64 .ptr .align 1 _Z10plusKernelPKfS0_Pfmmm_param_1,
	.param .u64 .ptr .align 1 _Z10plusKernelPKfS0_Pfmmm_param_2,
	.param .u64 _Z10plusKernelPKfS0_Pfmmm_param_3,
	.param .u64 _Z10plusKernelPKfS0_Pfmmm_param_4,
	.param .u64 _Z10plusKernelPKfS0_Pfmmm_param_5
)
{
	.reg .pred 	%p<4>;
	.reg .b32 	%r<10>;
	.reg .b32 	%f<8>;
	.reg .b64 	%rd<21>;

	ld.param.u64 	%rd3, [_Z10plusKernelPKfS0_Pfmmm_param_0];
	ld.param.u64 	%rd4, [_Z10plusKernelPKfS0_Pfmmm_param_1];
	ld.param.u64 	%rd5, [_Z10plusKernelPKfS0_Pfmmm_param_2];
	ld.param.u64 	%rd6, [_Z10plusKernelPKfS0_Pfmmm_param_3];
	ld.param.u64 	%rd7, [_Z10plusKernelPKfS0_Pfmmm_param_4];
	ld.param.u64 	%rd8, [_Z10plusKernelPKfS0_Pfmmm_param_5];
	mov.u32 	%r1, %ctaid.x;
	mov.u32 	%r2, %ntid.x;
	mov.u32 	%r3, %tid.x;
	mad.lo.s32 	%r4, %r1, %r2, %r3;
	mov.u32 	%r5, %ctaid.y;
	mov.u32 	%r6, %ntid.y;
	mov.u32 	%r7, %tid.y;
	mad.lo.s32 	%r8, %r5, %r6, %r7;
	cvt.s64.s32 	%rd1, %r4;
	setp.le.u64 	%p1, %rd7, %rd1;
	cvt.u64.u32 	%rd2, %r8;
	setp.le.u64 	%p2, %rd8, %rd2;
	or.pred  	%p3, %p1, %p2;
	@%p3 bra 	$L__BB0_2;
	cvta.to.global.u64 	%rd10, %rd3;
	cvta.to.global.u64 	%rd11, %rd4;
	cvta.to.global.u64 	%rd12, %rd5;
	mul.lo.s64 	%rd13, %rd6, %rd1;
	add.s64 	%rd14, %rd10, %rd13;
	shl.b64 	%rd15, %rd2, 2;
	add.s64 	%rd16, %rd14, %rd15;
	add.s64 	%rd17, %rd11, %rd13;
	add.s64 	%rd18, %rd17, %rd15;
	add.s64 	%rd19, %rd12, %rd13;
	add.s64 	%rd20, %rd19, %rd15;
	ld.global.f32 	%f1, [%rd16];
	ld.global.f32 	%f2, [%rd18];
	fma.rn.f32 	%f3, %f1, %f2, %f1;
	mul.f32 	%f4, %f1, 0f40A00000;
	fma.rn.f32 	%f5, %f1, %f4, %f3;
	fma.rn.f32 	%f6, %f2, %f2, %f5;
	fma.rn.f32 	%f7, %f2, 0f40400000, %f6;
	st.global.f32 	[%rd20], %f7;
$L__BB0_2:
	ret;

}
	// .globl	_Z15PlusBatchKernelPKfS0_S0_mmmmmm
.visible .entry _Z15PlusBatchKernelPKfS0_S0_mmmmmm(
	.param .u64 .ptr .align 1 _Z15PlusBatchKernelPKfS0_S0_mmmmmm_param_0,
	.param .u64 .ptr .align 1 _Z15PlusBatchKernelPKfS0_S0_mmmmmm_param_1,
	.param .u64 .ptr .align 1 _Z15PlusBatchKernelPKfS0_S0_mmmmmm_param_2,
	.param .u64 _Z15PlusBatchKernelPKfS0_S0_mmmmmm_param_3,
	.param .u64 _Z15PlusBatchKernelPKfS0_S0_mmmmmm_param_4,
	.param .u64 _Z15PlusBatchKernelPKfS0_S0_mmmmmm_param_5,
	.param .u64 _Z15PlusBatchKernelPKfS0_S0_mmmmmm_param_6,
	.param .u64 _Z15PlusBatchKernelPKfS0_S0_mmmmmm_param_7,
	.param .u64 _Z15PlusBatchKernelPKfS0_S0_mmmmmm_param_8
)
{
	.reg .pred 	%p<10>;
	.reg .b32 	%r<38>;
	.reg .b32 	%f<12>;
	.reg .b64 	%rd<45>;

	ld.param.u64 	%rd10, [_Z15PlusBatchKernelPKfS0_S0_mmmmmm_param_0];
	ld.param.u64 	%rd16, [_Z15PlusBatchKernelPKfS0_S0_mmmmmm_param_1];
	ld.param.u64 	%rd11, [_Z15PlusBatchKernelPKfS0_S0_mmmmmm_param_2];
	ld.param.u64 	%rd12, [_Z15PlusBatchKernelPKfS0_S0_mmmmmm_param_3];
	ld.param.u64 	%rd17, [_Z15PlusBatchKernelPKfS0_S0_mmmmmm_param_4];
	ld.param.u64 	%rd13, [_Z15PlusBatchKernelPKfS0_S0_mmmmmm_param_5];
	ld.param.u64 	%rd14, [_Z15PlusBatchKernelPKfS0_S0_mmmmmm_param_6];
	ld.param.u64 	%rd15, [_Z15PlusBatchKernelPKfS0_S0_mmmmmm_param_7];
	ld.param.u64 	%rd18, [_Z15PlusBatchKernelPKfS0_S0_mmmmmm_param_8];
	cvta.to.global.u64 	%rd19, %rd16;
	mov.u32 	%r21, %ctaid.y;
	mov.u32 	%r22, %ntid.y;
	mov.u32 	%r23, %tid.y;
	mad.lo.s32 	%r1, %r21, %r22, %r23;
	mov.u32 	%r24, %ctaid.x;
	mov.u32 	%r25, %ntid.x;
	mov.u32 	%r26, %tid.x;
	mad.lo.s32 	%r27, %r24, %r25, %r26;
	cvt.u64.u32 	%rd20, %r1;
	mad.lo.s64 	%rd21, %rd17, %rd20, %rd19;
	cvt.s64.s32 	%rd1, %r27;
	mul.wide.s32 	%rd22, %r27, 4;
	add.s64 	%rd23, %rd21, %rd22;
	ld.global.f32 	%f1, [%rd23];
	setp.le.u64 	%p1, %rd15, %rd20;
	setp.le.u64 	%p2, %rd18, %rd1;
	or.pred  	%p3, %p1, %p2;
	setp.eq.s64 	%p4, %rd14, 0;
	or.pred  	%p5, %p3, %p4;
	@%p5 bra 	$L__BB1_7;
	cvta.to.global.u64 	%rd24, %rd11;
	cvta.to.global.u64 	%rd25, %rd10;
	cvt.u32.u64 	%r2, %rd15;
	shl.b64 	%rd26, %rd1, 2;
	add.s64 	%rd2, %rd24, %rd26;
	add.s64 	%rd3, %rd25, %rd26;
	add.s64 	%rd27, %rd14, -1;
	and.b64  	%rd44, %rd14, 3;
	setp.lt.u64 	%p6, %rd27, 3;
	mov.b32 	%r36, 0;
	@%p6 bra 	$L__BB1_4;
	and.b64  	%rd43, %rd14, -4;
	add.s32 	%r34, %r1, %r2;
	shl.b32 	%r4, %r2, 2;
	shl.b32 	%r30, %r2, 1;
	add.s32 	%r33, %r1, %r30;
	mad.lo.s32 	%r32, %r2, 3, %r1;
	mov.b32 	%r36, 0;
	mov.u32 	%r31, %r1;
$L__BB1_3:
	cvt.s64.s32 	%rd28, %r31;
	mad.lo.s64 	%rd29, %rd13, %rd28, %rd2;
	ld.global.f32 	%f2, [%rd29];
	add.f32 	%f3, %f1, %f2;
	mad.lo.s64 	%rd30, %rd12, %rd28, %rd3;
	st.global.f32 	[%rd30], %f3;
	cvt.s64.s32 	%rd31, %r34;
	mad.lo.s64 	%rd32, %rd13, %rd31, %rd2;
	ld.global.f32 	%f4, [%rd32];
	add.f32 	%f5, %f1, %f4;
	mad.lo.s64 	%rd33, %rd12, %rd31, %rd3;
	st.global.f32 	[%rd33], %f5;
	cvt.s64.s32 	%rd34, %r33;
	mad.lo.s64 	%rd35, %rd13, %rd34, %rd2;
	ld.global.f32 	%f6, [%rd35];
	add.f32 	%f7, %f1, %f6;
	mad.lo.s64 	%rd36, %rd12, %rd34, %rd3;
	st.global.f32 	[%rd36], %f7;
	cvt.s64.s32 	%rd37, %r32;
	mad.lo.s64 	%rd38, %rd13, %rd37, %rd2;
	ld.global.f32 	%f8, [%rd38];
	add.f32 	%f9, %f1, %f8;
	mad.lo.s64 	%rd39, %rd12, %rd37, %rd3;
	st.global.f32 	[%rd39], %f9;
	add.s32 	%r36, %r36, 4;
	add.s32 	%r34, %r34, %r4;
	add.s32 	%r33, %r33, %r4;
	add.s32 	%r32, %r32, %r4;
	add.s32 	%r31, %r31, %r4;
	add.s64 	%rd43, %rd43, -4;
	setp.ne.s64 	%p7, %rd43, 0;
	@%p7 bra 	$L__BB1_3;
$L__BB1_4:
	setp.eq.s64 	%p8, %rd44, 0;
	@%p8 bra 	$L__BB1_7;
	mad.lo.s32 	%r37, %r36, %r2, %r1;
$L__BB1_6:
	.pragma "nounroll";
	cvt.s64.s32 	%rd40, %r37;
	mad.lo.s64 	%rd41, %rd13, %rd40, %rd2;
	ld.global.f32 	%f10, [%rd41];
	add.f32 	%f11, %f1, %f10;
	mad.lo.s64 	%rd42, %rd12, %rd40, %rd3;
	st.global.f32 	[%rd42], %f11;
	add.s32 	%r37, %r37, %r2;
	add.s64 	%rd44, %rd44, -1;
	setp.ne.s64 	%p9, %rd44, 0;
	@%p9 bra 	$L__BB1_6;
$L__BB1_7:
	ret;

}
	// .globl	_Z14MatMulKernelABPKfS0_Pfmmmmmm
.visible .entry _Z14MatMulKernelABPKfS0_Pfmmmmmm(
	.param .u64 .ptr .align 1 _Z14MatMulKernelABPKfS0_Pfmmmmmm_param_0,
	.param .u64 .ptr .align 1 _Z14MatMulKernelABPKfS0_Pfmmmmmm_param_1,
	.param .u64 .ptr .align 1 _Z14MatMulKernelABPKfS0_Pfmmmmmm_param_2,
	.param .u64 _Z14MatMulKernelABPKfS0_Pfmmmmmm_param_3,
	.param .u64 _Z14MatMulKernelABPKfS0_Pfmmmmmm_param_4,
	.param .u64 _Z14MatMulKernelABPKfS0_Pfmmmmmm_param_5,
	.param .u64 _Z14MatMulKernelABPKfS0_Pfmmmmmm_param_6,
	.param .u64 _Z14MatMulKernelABPKfS0_Pfmmmmmm_param_7,
	.param .u64 _Z14MatMulKernelABPKfS0_Pfmmmmmm_param_8
)
{
	.reg .pred 	%p<16>;
	.reg .b32 	%r<31>;
	.reg .b32 	%f<65>;
	.reg .b64 	%rd<31>;
	// demoted variable
	.shared .align 4 .b8 _ZZ14MatMulKernelABPKfS0_PfmmmmmmE2As[1024];
	// demoted variable
	.shared .align 4 .b8 _ZZ14MatMulKernelABPKfS0_PfmmmmmmE2Bs[1024];
	ld.param.u64 	%rd8, [_Z14MatMulKernelABPKfS0_Pfmmmmmm_param_0];
	ld.param.u64 	%rd9, [_Z14MatMulKernelABPKfS0_Pfmmmmmm_param_1];
	ld.param.u64 	%rd11, [_Z14MatMulKernelABPKfS0_Pfmmmmmm_param_3];
	ld.param.u64 	%rd12, [_Z14MatMulKernelABPKfS0_Pfmmmmmm_param_4];
	ld.param.u64 	%rd14, [_Z14MatMulKernelABPKfS0_Pfmmmmmm_param_6];
	ld.param.u64 	%rd15, [_Z14MatMulKernelABPKfS0_Pfmmmmmm_param_7];
	ld.param.u64 	%rd16, [_Z14MatMulKernelABPKfS0_Pfmmmmmm_param_8];
	mov.u32 	%r17, %ctaid.y;
	mov.u32 	%r18, %ntid.y;
	mov.u32 	%r29, %tid.y;
	mad.lo.s32 	%r2, %r17, %r18, %r29;
	mov.u32 	%r19, %ctaid.x;
	mov.u32 	%r20, %ntid.x;
	mov.u32 	%r28, %tid.x;
	mad.lo.s32 	%r4, %r19, %r20, %r28;
	cvt.u32.u64 	%r5, %rd15;
	setp.lt.s32 	%p2, %r5, 1;
	mov.f32 	%f63, 0f00000000;
	@%p2 bra 	$L__BB2_9;
	add.s32 	%r21, %r5, 15;
	shr.u32 	%r22, %r21, 4;
	cvta.to.global.u64 	%rd17, %rd8;
	cvta.to.global.u64 	%rd18, %rd9;
	cvt.u64.u32 	%rd1, %r2;
	setp.gt.u64 	%p3, %rd14, %rd1;
	shl.b32 	%r23, %r29, 6;
	mov.u32 	%r24, _ZZ14MatMulKernelABPKfS0_PfmmmmmmE2As;
	add.s32 	%r6, %r24, %r23;
	shl.b32 	%r25, %r28, 2;
	add.s32 	%r7, %r6, %r25;
	mad.lo.s64 	%rd2, %rd11, %rd1, %rd17;
	cvt.s64.s32 	%rd3, %r4;
	setp.gt.u64 	%p4, %rd16, %rd3;
	mov.u32 	%r26, _ZZ14MatMulKernelABPKfS0_PfmmmmmmE2Bs;
	add.s32 	%r9, %r26, %r25;
	add.s32 	%r8, %r9, %r23;
	mul.wide.s32 	%rd19, %r4, 4;
	add.s64 	%rd4, %rd18, %rd19;
	and.pred  	%p1, %p3, %p4;
	neg.s32 	%r30, %r22;
	mov.f32 	%f63, 0f00000000;
	not.pred 	%p11, %p1;
$L__BB2_2:
	setp.le.u64 	%p5, %rd14, %rd1;
	cvt.u64.u32 	%rd20, %r28;
	cvt.u64.u32 	%rd5, %r29;
	setp.le.u64 	%p6, %rd15, %rd20;
	mov.f32 	%f61, 0f00000000;
	or.pred  	%p7, %p5, %p6;
	@%p7 bra 	$L__BB2_4;
	mul.wide.s32 	%rd21, %r28, 4;
	add.s64 	%rd22, %rd2, %rd21;
	ld.global.f32 	%f61, [%rd22];
$L__BB2_4:
	setp.le.u64 	%p8, %rd16, %rd3;
	st.shared.f32 	[%r7], %f61;
	setp.le.u64 	%p9, %rd15, %rd5;
	mov.f32 	%f62, 0f00000000;
	or.pred  	%p10, %p8, %p9;
	@%p10 bra 	$L__BB2_6;
	cvt.s64.s32 	%rd23, %rd5;
	mad.lo.s64 	%rd24, %rd12, %rd23, %rd4;
	ld.global.f32 	%f62, [%rd24];
$L__BB2_6:
	st.shared.f32 	[%r8], %f62;
	bar.sync 	0;
	@%p11 bra 	$L__BB2_8;
	ld.shared.f32 	%f13, [%r6];
	ld.shared.f32 	%f14, [%r9];
	fma.rn.f32 	%f15, %f13, %f14, %f63;
	ld.shared.f32 	%f16, [%r6+4];
	ld.shared.f32 	%f17, [%r9+64];
	fma.rn.f32 	%f18, %f16, %f17, %f15;
	ld.shared.f32 	%f19, [%r6+8];
	ld.shared.f32 	%f20, [%r9+128];
	fma.rn.f32 	%f21, %f19, %f20, %f18;
	ld.shared.f32 	%f22, [%r6+12];
	ld.shared.f32 	%f23, [%r9+192];
	fma.rn.f32 	%f24, %f22, %f23, %f21;
	ld.shared.f32 	%f25, [%r6+16];
	ld.shared.f32 	%f26, [%r9+256];
	fma.rn.f32 	%f27, %f25, %f26, %f24;
	ld.shared.f32 	%f28, [%r6+20];
	ld.shared.f32 	%f29, [%r9+320];
	fma.rn.f32 	%f30, %f28, %f29, %f27;
	ld.shared.f32 	%f31, [%r6+24];
	ld.shared.f32 	%f32, [%r9+384];
	fma.rn.f32 	%f33, %f31, %f32, %f30;
	ld.shared.f32 	%f34, [%r6+28];
	ld.shared.f32 	%f35, [%r9+448];
	fma.rn.f32 	%f36, %f34, %f35, %f33;
	ld.shared.f32 	%f37, [%r6+32];
	ld.shared.f32 	%f38, [%r9+512];
	fma.rn.f32 	%f39, %f37, %f38, %f36;
	ld.shared.f32 	%f40, [%r6+36];
	ld.shared.f32 	%f41, [%r9+576];
	fma.rn.f32 	%f42, %f40, %f41, %f39;
	ld.shared.f32 	%f43, [%r6+40];
	ld.shared.f32 	%f44, [%r9+640];
	fma.rn.f32 	%f45, %f43, %f44, %f42;
	ld.shared.f32 	%f46, [%r6+44];
	ld.shared.f32 	%f47, [%r9+704];
	fma.rn.f32 	%f48, %f46, %f47, %f45;
	ld.shared.f32 	%f49, [%r6+48];
	ld.shared.f32 	%f50, [%r9+768];
	fma.rn.f32 	%f51, %f49, %f50, %f48;
	ld.shared.f32 	%f52, [%r6+52];
	ld.shared.f32 	%f53, [%r9+832];
	fma.rn.f32 	%f54, %f52, %f53, %f51;
	ld.shared.f32 	%f55, [%r6+56];
	ld.shared.f32 	%f56, [%r9+896];
	fma.rn.f32 	%f57, %f55, %f56, %f54;
	ld.shared.f32 	%f58, [%r6+60];
	ld.shared.f32 	%f59, [%r9+960];
	fma.rn.f32 	%f63, %f58, %f59, %f57;
$L__BB2_8:
	cvt.u32.u64 	%r27, %rd5;
	bar.sync 	0;
	add.s32 	%r30, %r30, 1;
	setp.ne.s32 	%p12, %r30, 0;
	add.s32 	%r29, %r27, 16;
	add.s32 	%r28, %r28, 16;
	@%p12 bra 	$L__BB2_2;
$L__BB2_9:
	cvt.u64.u32 	%rd6, %r2;
	setp.le.u64 	%p13, %rd14, %rd6;
	cvt.s64.s32 	%rd7, %r4;
	setp.le.u64 	%p14, %rd16, %rd7;
	or.pred  	%p15, %p13, %p14;
	@%p15 bra 	$L__BB2_11;
	ld.param.u64 	%rd30, [_Z14MatMulKernelABPKfS0_Pfmmmmmm_param_5];
	ld.param.u64 	%rd29, [_Z14MatMulKernelABPKfS0_Pfmmmmmm_param_2];
	cvta.to.global.u64 	%rd25, %rd29;
	mad.lo.s64 	%rd26, %rd30, %rd6, %rd25;
	shl.b64 	%rd27, %rd7, 2;
	add.s64 	%rd28, %rd26, %rd27;
	st.global.f32 	[%rd28], %f63;
$L__BB2_11:
	ret;

}
	// .globl	_Z15MatMulKernelATBPKfS0_Pfmmmmmm
.visible .entry _Z15MatMulKernelATBPKfS0_Pfmmmmmm(
	.param .u64 .ptr .align 1 _Z15MatMulKernelATBPKfS0_Pfmmmmmm_param_0,
	.param .u64 .ptr .align 1 _Z15MatMulKernelATBPKfS0_Pfmmmmmm_param_1,
	.param .u64 .ptr .align 1 _Z15MatMulKernelATBPKfS0_Pfmmmmmm_param_2,
	.param .u64 _Z15MatMulKernelATBPKfS0_Pfmmmmmm_param_3,
	.param .u64 _Z15MatMulKernelATBPKfS0_Pfmmmmmm_param_4,
	.param .u64 _Z15MatMulKernelATBPKfS0_Pfmmmmmm_param_5,
	.param .u64 _Z15MatMulKernelATBPKfS0_Pfmmmmmm_param_6,
	.param .u64 _Z15MatMulKernelATBPKfS0_Pfmmmmmm_param_7,
	.param .u64 _Z15MatMulKernelATBPKfS0_Pfmmmmmm_param_8
)
{
	.reg .pred 	%p<17>;
	.reg .b32 	%r<29>;
	.reg .b32 	%f<64>;
	.reg .b64 	%rd<42>;
	// demoted variable
	.shared .align 4 .b8 _ZZ15MatMulKernelATBPKfS0_PfmmmmmmE2As[1024];
	// demoted variable
	.shared .align 4 .b8 _ZZ15MatMulKernelATBPKfS0_PfmmmmmmE2Bs[1024];
	ld.param.u64 	%rd14, [_Z15MatMulKernelATBPKfS0_Pfmmmmmm_param_3];
	ld.param.u64 	%rd17, [_Z15MatMulKernelATBPKfS0_Pfmmmmmm_param_6];
	ld.param.u64 	%rd18, [_Z15MatMulKernelATBPKfS0_Pfmmmmmm_param_7];
	ld.param.u64 	%rd19, [_Z15MatMulKernelATBPKfS0_Pfmmmmmm_param_8];
	mov.u32 	%r15, %ctaid.y;
	mov.u32 	%r16, %ntid.y;
	mul.lo.s32 	%r1, %r15, %r16;
	mov.u32 	%r2, %tid.y;
	add.s32 	%r3, %r1, %r2;
	mov.u32 	%r17, %ctaid.x;
	mov.u32 	%r18, %ntid.x;
	mul.lo.s32 	%r4, %r17, %r18;
	mov.u32 	%r5, %tid.x;
	add.s32 	%r6, %r4, %r5;
	cvt.u32.u64 	%r7, %rd18;
	setp.lt.s32 	%p2, %r7, 1;
	mov.f32 	%f62, 0f00000000;
	@%p2 bra 	$L__BB3_9;
	ld.param.u64 	%rd37, [_Z15MatMulKernelATBPKfS0_Pfmmmmmm_param_1];
	ld.param.u64 	%rd36, [_Z15MatMulKernelATBPKfS0_Pfmmmmmm_param_0];
	add.s32 	%r19, %r7, 15;
	shr.u32 	%r20, %r19, 4;
	cvta.to.global.u64 	%rd20, %rd36;
	cvta.to.global.u64 	%rd21, %rd37;
	cvt.u64.u32 	%rd22, %r4;
	add.s32 	%r21, %r1, %r5;
	cvt.u64.u32 	%rd1, %r21;
	shl.b32 	%r22, %r2, 6;
	mov.u32 	%r23, _ZZ15MatMulKernelATBPKfS0_PfmmmmmmE2As;
	add.s32 	%r24, %r23, %r22;
	shl.b32 	%r25, %r5, 2;
	add.s32 	%r8, %r24, %r25;
	mul.wide.u32 	%rd23, %r21, 4;
	add.s64 	%rd2, %rd20, %rd23;
	cvt.u64.u32 	%rd24, %r5;
	add.s64 	%rd3, %rd22, %rd24;
	mov.u32 	%r26, _ZZ15MatMulKernelATBPKfS0_PfmmmmmmE2Bs;
	add.s32 	%r11, %r26, %r25;
	add.s32 	%r9, %r11, %r22;
	cvt.s64.s32 	%rd25, %r6;
	mul.wide.s32 	%rd26, %r6, 4;
	add.s64 	%rd4, %rd21, %rd26;
	cvt.u64.u32 	%rd27, %r3;
	setp.gt.u64 	%p3, %rd17, %rd27;
	setp.gt.u64 	%p4, %rd19, %rd25;
	and.pred  	%p1, %p3, %p4;
	mad.lo.s32 	%r10, %r2, -60, %r24;
	neg.s32 	%r28, %r20;
	cvt.u64.u32 	%rd41, %r2;
	mov.f32 	%f62, 0f00000000;
	not.pred 	%p12, %p1;
$L__BB3_2:
	setp.le.u64 	%p5, %rd17, %rd1;
	cvt.s64.s32 	%rd7, %rd41;
	setp.le.u64 	%p6, %rd18, %rd41;
	or.pred  	%p7, %p6, %p5;
	mov.f32 	%f61, 0f00000000;
	@%p7 bra 	$L__BB3_4;
	setp.ge.u64 	%p8, %rd3, %rd19;
	mad.lo.s64 	%rd29, %rd14, %rd7, %rd2;
	ld.global.f32 	%f10, [%rd29];
	st.shared.f32 	[%r8], %f10;
	@%p8 bra 	$L__BB3_6;
	bra.uni 	$L__BB3_5;
$L__BB3_4:
	setp.ge.u64 	%p10, %rd3, %rd19;
	mov.b32 	%r27, 0;
	st.shared.u32 	[%r8], %r27;
	or.pred  	%p11, %p6, %p10;
	@%p11 bra 	$L__BB3_6;
$L__BB3_5:
	ld.param.u64 	%rd39, [_Z15MatMulKernelATBPKfS0_Pfmmmmmm_param_4];
	mad.lo.s64 	%rd31, %rd39, %rd7, %rd4;
	ld.global.f32 	%f61, [%rd31];
$L__BB3_6:
	st.shared.f32 	[%r9], %f61;
	bar.sync 	0;
	@%p12 bra 	$L__BB3_8;
	ld.shared.f32 	%f12, [%r10];
	ld.shared.f32 	%f13, [%r11];
	fma.rn.f32 	%f14, %f12, %f13, %f62;
	ld.shared.f32 	%f15, [%r10+64];
	ld.shared.f32 	%f16, [%r11+64];
	fma.rn.f32 	%f17, %f15, %f16, %f14;
	ld.shared.f32 	%f18, [%r10+128];
	ld.shared.f32 	%f19, [%r11+128];
	fma.rn.f32 	%f20, %f18, %f19, %f17;
	ld.shared.f32 	%f21, [%r10+192];
	ld.shared.f32 	%f22, [%r11+192];
	fma.rn.f32 	%f23, %f21, %f22, %f20;
	ld.shared.f32 	%f24, [%r10+256];
	ld.shared.f32 	%f25, [%r11+256];
	fma.rn.f32 	%f26, %f24, %f25, %f23;
	ld.shared.f32 	%f27, [%r10+320];
	ld.shared.f32 	%f28, [%r11+320];
	fma.rn.f32 	%f29, %f27, %f28, %f26;
	ld.shared.f32 	%f30, [%r10+384];
	ld.shared.f32 	%f31, [%r11+384];
	fma.rn.f32 	%f32, %f30, %f31, %f29;
	ld.shared.f32 	%f33, [%r10+448];
	ld.shared.f32 	%f34, [%r11+448];
	fma.rn.f32 	%f35, %f33, %f34, %f32;
	ld.shared.f32 	%f36, [%r10+512];
	ld.shared.f32 	%f37, [%r11+512];
	fma.rn.f32 	%f38, %f36, %f37, %f35;
	ld.shared.f32 	%f39, [%r10+576];
	ld.shared.f32 	%f40, [%r11+576];
	fma.rn.f32 	%f41, %f39, %f40, %f38;
	ld.shared.f32 	%f42, [%r10+640];
	ld.shared.f32 	%f43, [%r11+640];
	fma.rn.f32 	%f44, %f42, %f43, %f41;
	ld.shared.f32 	%f45, [%r10+704];
	ld.shared.f32 	%f46, [%r11+704];
	fma.rn.f32 	%f47, %f45, %f46, %f44;
	ld.shared.f32 	%f48, [%r10+768];
	ld.shared.f32 	%f49, [%r11+768];
	fma.rn.f32 	%f50, %f48, %f49, %f47;
	ld.shared.f32 	%f51, [%r10+832];
	ld.shared.f32 	%f52, [%r11+832];
	fma.rn.f32 	%f53, %f51, %f52, %f50;
	ld.shared.f32 	%f54, [%r10+896];
	ld.shared.f32 	%f55, [%r11+896];
	fma.rn.f32 	%f56, %f54, %f55, %f53;
	ld.shared.f32 	%f57, [%r10+960];
	ld.shared.f32 	%f58, [%r11+960];
	fma.rn.f32 	%f62, %f57, %f58, %f56;
$L__BB3_8:
	bar.sync 	0;
	add.s32 	%r28, %r28, 1;
	setp.ne.s32 	%p13, %r28, 0;
	add.s64 	%rd41, %rd41, 16;
	@%p13 bra 	$L__BB3_2;
$L__BB3_9:
	cvt.u64.u32 	%rd9, %r3;
	setp.le.u64 	%p14, %rd17, %rd9;
	cvt.s64.s32 	%rd10, %r6;
	setp.le.u64 	%p15, %rd19, %rd10;
	or.pred  	%p16, %p14, %p15;
	@%p16 bra 	$L__BB3_11;
	ld.param.u64 	%rd40, [_Z15MatMulKernelATBPKfS0_Pfmmmmmm_param_5];
	ld.param.u64 	%rd38, [_Z15MatMulKernelATBPKfS0_Pfmmmmmm_param_2];
	cvta.to.global.u64 	%rd32, %rd38;
	mad.lo.s64 	%rd33, %rd40, %rd9, %rd32;
	shl.b64 	%rd34, %rd10, 2;
	add.s64 	%rd35, %rd33, %rd34;
	st.global.f32 	[%rd35], %f62;
$L__BB3_11:
	ret;

}
	// .globl	_Z15MatMulKernelABTPKfS0_S0_mmmmmm
.visible .entry _Z15MatMulKernelABTPKfS0_S0_mmmmmm(
	.param .u64 .ptr .align 1 _Z15MatMulKernelABTPKfS0_S0_mmmmmm_param_0,
	.param .u64 .ptr .align 1 _Z15MatMulKernelABTPKfS0_S0_mmmmmm_param_1,
	.param .u64 .ptr .align 1 _Z15MatMulKernelABTPKfS0_S0_mmmmmm_param_2,
	.param .u64 _Z15MatMulKernelABTPKfS0_S0_mmmmmm_param_3,
	.param .u64 _Z15MatMulKernelABTPKfS0_S0_mmmmmm_param_4,
	.param .u64 _Z15MatMulKernelABTPKfS0_S0_mmmmmm_param_5,
	.param .u64 _Z15MatMulKernelABTPKfS0_S0_mmmmmm_param_6,
	.param .u64 _Z15MatMulKernelABTPKfS0_S0_mmmmmm_param_7,
	.param .u64 _Z15MatMulKernelABTPKfS0_S0_mmmmmm_param_8
)
{
	.reg .pred 	%p<11>;
	.reg .b32 	%r<47>;
	.reg .b32 	%f<181>;
	.reg .b64 	%rd<32>;
	// demoted variable
	.shared .align 4 .b8 _ZZ15MatMulKernelABTPKfS0_S0_mmmmmmE2As[1024];
	// demoted variable
	.shared .align 4 .b8 _ZZ15MatMulKernelABTPKfS0_S0_mmmmmmE2Bs[1024];
	ld.param.u64 	%rd6, [_Z15MatMulKernelABTPKfS0_S0_mmmmmm_param_1];
	ld.param.u64 	%rd7, [_Z15MatMulKernelABTPKfS0_S0_mmmmmm_param_2];
	ld.param.u64 	%rd8, [_Z15MatMulKernelABTPKfS0_S0_mmmmmm_param_3];
	ld.param.u64 	%rd9, [_Z15MatMulKernelABTPKfS0_S0_mmmmmm_param_4];
	ld.param.u64 	%rd10, [_Z15MatMulKernelABTPKfS0_S0_mmmmmm_param_5];
	ld.param.u64 	%rd12, [_Z15MatMulKernelABTPKfS0_S0_mmmmmm_param_6];
	ld.param.u64 	%rd11, [_Z15MatMulKernelABTPKfS0_S0_mmmmmm_param_7];
	ld.param.u64 	%rd13, [_Z15MatMulKernelABTPKfS0_S0_mmmmmm_param_8];
	mov.u32 	%r18, %ctaid.y;
	mov.u32 	%r19, %ntid.y;
	mul.lo.s32 	%r1, %r18, %r19;
	mov.u32 	%r2, %tid.y;
	add.s32 	%r20, %r1, %r2;
	mov.u32 	%r21, %ctaid.x;
	mov.u32 	%r22, %ntid.x;
	mul.lo.s32 	%r3, %r21, %r22;
	mov.u32 	%r4, %tid.x;
	add.s32 	%r23, %r3, %r4;
	cvt.u64.u32 	%rd1, %r20;
	setp.le.u64 	%p1, %rd12, %rd1;
	cvt.s64.s32 	%rd2, %r23;
	setp.le.u64 	%p2, %rd13, %rd2;
	or.pred  	%p3, %p1, %p2;
	@%p3 bra 	$L__BB4_18;
	cvt.u32.u64 	%r5, %rd11;
	setp.lt.s32 	%p4, %r5, 1;
	mov.f32 	%f180, 0f00000000;
	@%p4 bra 	$L__BB4_17;
	ld.param.u64 	%rd31, [_Z15MatMulKernelABTPKfS0_S0_mmmmmm_param_0];
	add.s32 	%r6, %r5, 15;
	cvt.rn.f32.u64 	%f1, %rd11;
	shl.b32 	%r25, %r2, 6;
	mov.u32 	%r26, _ZZ15MatMulKernelABTPKfS0_S0_mmmmmmE2As;
	add.s32 	%r7, %r26, %r25;
	shl.b32 	%r27, %r4, 2;
	add.s32 	%r8, %r7, %r27;
	mov.u32 	%r28, _ZZ15MatMulKernelABTPKfS0_S0_mmmmmmE2Bs;
	add.s32 	%r29, %r28, %r25;
	add.s32 	%r9, %r29, %r27;
	cvt.rn.f32.u32 	%f21, %r3;
	cvt.rn.f32.u32 	%f22, %r1;
	cvt.rn.f32.u32 	%f23, %r2;
	add.f32 	%f24, %f23, %f22;
	cvt.rzi.s32.f32 	%r30, %f24;
	cvt.s64.s32 	%rd14, %r30;
	cvta.to.global.u64 	%rd15, %rd31;
	mad.lo.s64 	%rd3, %rd8, %rd14, %rd15;
	add.f32 	%f25, %f23, %f21;
	cvt.rzi.s32.f32 	%r31, %f25;
	cvt.s64.s32 	%rd16, %r31;
	cvta.to.global.u64 	%rd17, %rd6;
	mad.lo.s64 	%rd4, %rd9, %rd16, %rd17;
	shl.b32 	%r32, %r4, 6;
	add.s32 	%r10, %r28, %r32;
	setp.lt.u32 	%p5, %r5, 17;
	mov.f32 	%f180, 0f00000000;
	mov.b32 	%r46, 0;
	@%p5 bra 	$L__BB4_12;
	shr.u32 	%r33, %r6, 4;
	and.b32  	%r34, %r33, 134217726;
	neg.s32 	%r45, %r34;
	mov.f32 	%f180, 0f00000000;
	mov.u32 	%r44, %r4;
$L__BB4_4:
	cvt.rn.f32.u32 	%f3, %r44;
	setp.leu.f32 	%p6, %f1, %f3;
	@%p6 bra 	$L__BB4_6;
	cvt.rzi.s32.f32 	%r36, %f3;
	mul.wide.s32 	%rd18, %r36, 4;
	add.s64 	%rd19, %rd3, %rd18;
	ld.global.f32 	%f28, [%rd19];
	st.shared.f32 	[%r8], %f28;
	add.s64 	%rd20, %rd4, %rd18;
	ld.global.f32 	%f175, [%rd20];
	bra.uni 	$L__BB4_7;
$L__BB4_6:
	mov.b32 	%r35, 0;
	st.shared.u32 	[%r8], %r35;
	mov.f32 	%f175, 0f00000000;
$L__BB4_7:
	st.shared.f32 	[%r9], %f175;
	bar.sync 	0;
	ld.shared.f32 	%f29, [%r7];
	ld.shared.f32 	%f30, [%r10];
	fma.rn.f32 	%f31, %f29, %f30, %f180;
	ld.shared.f32 	%f32, [%r7+4];
	ld.shared.f32 	%f33, [%r10+4];
	fma.rn.f32 	%f34, %f32, %f33, %f31;
	ld.shared.f32 	%f35, [%r7+8];
	ld.shared.f32 	%f36, [%r10+8];
	fma.rn.f32 	%f37, %f35, %f36, %f34;
	ld.shared.f32 	%f38, [%r7+12];
	ld.shared.f32 	%f39, [%r10+12];
	fma.rn.f32 	%f40, %f38, %f39, %f37;
	ld.shared.f32 	%f41, [%r7+16];
	ld.shared.f32 	%f42, [%r10+16];
	fma.rn.f32 	%f43, %f41, %f42, %f40;
	ld.shared.f32 	%f44, [%r7+20];
	ld.shared.f32 	%f45, [%r10+20];
	fma.rn.f32 	%f46, %f44, %f45, %f43;
	ld.shared.f32 	%f47, [%r7+24];
	ld.shared.f32 	%f48, [%r10+24];
	fma.rn.f32 	%f49, %f47, %f48, %f46;
	ld.shared.f32 	%f50, [%r7+28];
	ld.shared.f32 	%f51, [%r10+28];
	fma.rn.f32 	%f52, %f50, %f51, %f49;
	ld.shared.f32 	%f53, [%r7+32];
	ld.shared.f32 	%f54, [%r10+32];
	fma.rn.f32 	%f55, %f53, %f54, %f52;
	ld.shared.f32 	%f56, [%r7+36];
	ld.shared.f32 	%f57, [%r10+36];
	fma.rn.f32 	%f58, %f56, %f57, %f55;
	ld.shared.f32 	%f59, [%r7+40];
	ld.shared.f32 	%f60, [%r10+40];
	fma.rn.f32 	%f61, %f59, %f60, %f58;
	ld.shared.f32 	%f62, [%r7+44];
	ld.shared.f32 	%f63, [%r10+44];
	fma.rn.f32 	%f64, %f62, %f63, %f61;
	ld.shared.f32 	%f65, [%r7+48];
	ld.shared.f32 	%f66, [%r10+48];
	fma.rn.f32 	%f67, %f65, %f66, %f64;
	ld.shared.f32 	%f68, [%r7+52];
	ld.shared.f32 	%f69, [%r10+52];
	fma.rn.f32 	%f70, %f68, %f69, %f67;
	ld.shared.f32 	%f71, [%r7+56];
	ld.shared.f32 	%f72, [%r10+56];
	fma.rn.f32 	%f73, %f71, %f72, %f70;
	ld.shared.f32 	%f74, [%r7+60];
	ld.shared.f32 	%f75, [%r10+60];
	fma.rn.f32 	%f6, %f74, %f75, %f73;
	bar.sync 	0;
	add.s32 	%r37, %r44, 16;
	cvt.rn.f32.u32 	%f7, %r37;
	setp.gt.f32 	%p7, %f1, %f7;
	@%p7 bra 	$L__BB4_9;
	mov.b32 	%r38, 0;
	st.shared.u32 	[%r8], %r38;
	mov.f32 	%f176, 0f00000000;
	bra.uni 	$L__BB4_10;
$L__BB4_9:
	cvt.rzi.s32.f32 	%r39, %f7;
	mul.wide.s32 	%rd21, %r39, 4;
	add.s64 	%rd22, %rd3, %rd21;
	ld.global.f32 	%f77, [%rd22];
	st.shared.f32 	[%r8], %f77;
	add.s64 	%rd23, %rd4, %rd21;
	ld.global.f32 	%f176, [%rd23];
$L__BB4_10:
	st.shared.f32 	[%r9], %f176;
	bar.sync 	0;
	ld.shared.f32 	%f78, [%r7];
	ld.shared.f32 	%f79, [%r10];
	fma.rn.f32 	%f80, %f78, %f79, %f6;
	ld.shared.f32 	%f81, [%r7+4];
	ld.shared.f32 	%f82, [%r10+4];
	fma.rn.f32 	%f83, %f81, %f82, %f80;
	ld.shared.f32 	%f84, [%r7+8];
	ld.shared.f32 	%f85, [%r10+8];
	fma.rn.f32 	%f86, %f84, %f85, %f83;
	ld.shared.f32 	%f87, [%r7+12];
	ld.shared.f32 	%f88, [%r10+12];
	fma.rn.f32 	%f89, %f87, %f88, %f86;
	ld.shared.f32 	%f90, [%r7+16];
	ld.shared.f32 	%f91, [%r10+16];
	fma.rn.f32 	%f92, %f90, %f91, %f89;
	ld.shared.f32 	%f93, [%r7+20];
	ld.shared.f32 	%f94, [%r10+20];
	fma.rn.f32 	%f95, %f93, %f94, %f92;
	ld.shared.f32 	%f96, [%r7+24];
	ld.shared.f32 	%f97, [%r10+24];
	fma.rn.f32 	%f98, %f96, %f97, %f95;
	ld.shared.f32 	%f99, [%r7+28];
	ld.shared.f32 	%f100, [%r10+28];
	fma.rn.f32 	%f101, %f99, %f100, %f98;
	ld.shared.f32 	%f102, [%r7+32];
	ld.shared.f32 	%f103, [%r10+32];
	fma.rn.f32 	%f104, %f102, %f103, %f101;
	ld.shared.f32 	%f105, [%r7+36];
	ld.shared.f32 	%f106, [%r10+36];
	fma.rn.f32 	%f107, %f105, %f106, %f104;
	ld.shared.f32 	%f108, [%r7+40];
	ld.shared.f32 	%f109, [%r10+40];
	fma.rn.f32 	%f110, %f108, %f109, %f107;
	ld.shared.f32 	%f111, [%r7+44];
	ld.shared.f32 	%f112, [%r10+44];
	fma.rn.f32 	%f113, %f111, %f112, %f110;
	ld.shared.f32 	%f114, [%r7+48];
	ld.shared.f32 	%f115, [%r10+48];
	fma.rn.f32 	%f116, %f114, %f115, %f113;
	ld.shared.f32 	%f117, [%r7+52];
	ld.shared.f32 	%f118, [%r10+52];
	fma.rn.f32 	%f119, %f117, %f118, %f116;
	ld.shared.f32 	%f120, [%r7+56];
	ld.shared.f32 	%f121, [%r10+56];
	fma.rn.f32 	%f122, %f120, %f121, %f119;
	ld.shared.f32 	%f123, [%r7+60];
	ld.shared.f32 	%f124, [%r10+60];
	fma.rn.f32 	%f180, %f123, %f124, %f122;
	bar.sync 	0;
	add.s32 	%r45, %r45, 2;
	add.s32 	%r44, %r44, 32;
	setp.ne.s32 	%p8, %r45, 0;
	@%p8 bra 	$L__BB4_4;
	and.b32  	%r46, %r6, 2147483616;
$L__BB4_12:
	and.b32  	%r40, %r6, 16;
	setp.eq.s32 	%p9, %r40, 0;
	@%p9 bra 	$L__BB4_17;
	add.s32 	%r41, %r46, %r4;
	cvt.rn.f32.u32 	%f13, %r41;
	setp.gt.f32 	%p10, %f1, %f13;
	@%p10 bra 	$L__BB4_15;
	mov.b32 	%r42, 0;
	st.shared.u32 	[%r8], %r42;
	mov.f32 	%f179, 0f00000000;
	bra.uni 	$L__BB4_16;
$L__BB4_15:
	cvt.rzi.s32.f32 	%r43, %f13;
	mul.wide.s32 	%rd24, %r43, 4;
	add.s64 	%rd25, %rd3, %rd24;
	ld.global.f32 	%f126, [%rd25];
	st.shared.f32 	[%r8], %f126;
	add.s64 	%rd26, %rd4, %rd24;
	ld.global.f32 	%f179, [%rd26];
$L__BB4_16:
	st.shared.f32 	[%r9], %f179;
	bar.sync 	0;
	ld.shared.f32 	%f127, [%r7];
	ld.shared.f32 	%f128, [%r10];
	fma.rn.f32 	%f129, %f127, %f128, %f180;
	ld.shared.f32 	%f130, [%r7+4];
	ld.shared.f32 	%f131, [%r10+4];
	fma.rn.f32 	%f132, %f130, %f131, %f129;
	ld.shared.f32 	%f133, [%r7+8];
	ld.shared.f32 	%f134, [%r10+8];
	fma.rn.f32 	%f135, %f133, %f134, %f132;
	ld.shared.f32 	%f136, [%r7+12];
	ld.shared.f32 	%f137, [%r10+12];
	fma.rn.f32 	%f138, %f136, %f137, %f135;
	ld.shared.f32 	%f139, [%r7+16];
	ld.shared.f32 	%f140, [%r10+16];
	fma.rn.f32 	%f141, %f139, %f140, %f138;
	ld.shared.f32 	%f142, [%r7+20];
	ld.shared.f32 	%f143, [%r10+20];
	fma.rn.f32 	%f144, %f142, %f143, %f141;
	ld.shared.f32 	%f145, [%r7+24];
	ld.shared.f32 	%f146, [%r10+24];
	fma.rn.f32 	%f147, %f145, %f146, %f144;
	ld.shared.f32 	%f148, [%r7+28];
	ld.shared.f32 	%f149, [%r10+28];
	fma.rn.f32 	%f150, %f148, %f149, %f147;
	ld.shared.f32 	%f151, [%r7+32];
	ld.shared.f32 	%f152, [%r10+32];
	fma.rn.f32 	%f153, %f151, %f152, %f150;
	ld.shared.f32 	%f154, [%r7+36];
	ld.shared.f32 	%f155, [%r10+36];
	fma.rn.f32 	%f156, %f154, %f155, %f153;
	ld.shared.f32 	%f157, [%r7+40];
	ld.shared.f32 	%f158, [%r10+40];
	fma.rn.f32 	%f159, %f157, %f158, %f156;
	ld.shared.f32 	%f160, [%r7+44];
	ld.shared.f32 	%f161, [%r10+44];
	fma.rn.f32 	%f162, %f160, %f161, %f159;
	ld.shared.f32 	%f163, [%r7+48];
	ld.shared.f32 	%f164, [%r10+48];
	fma.rn.f32 	%f165, %f163, %f164, %f162;
	ld.shared.f32 	%f166, [%r7+52];
	ld.shared.f32 	%f167, [%r10+52];
	fma.rn.f32 	%f168, %f166, %f167, %f165;
	ld.shared.f32 	%f169, [%r7+56];
	ld.shared.f32 	%f170, [%r10+56];
	fma.rn.f32 	%f171, %f169, %f170, %f168;
	ld.shared.f32 	%f172, [%r7+60];
	ld.shared.f32 	%f173, [%r10+60];
	fma.rn.f32 	%f180, %f172, %f173, %f171;
	bar.sync 	0;
$L__BB4_17:
	cvta.to.global.u64 	%rd27, %rd7;
	mad.lo.s64 	%rd28, %rd10, %rd1, %rd27;
	shl.b64 	%rd29, %rd2, 2;
	add.s64 	%rd30, %rd28, %rd29;
	st.global.f32 	[%rd30], %f180;
$L__BB4_18:
	ret;

}


// ===== COMPILED SASS (sm_100) =====

	.target	sm_100

	.elftype	@"ET_EXEC"


//--------------------- .note.nv.tkinfo           --------------------------
	.section	.note.nv.tkinfo,"",@"SHT_NOTE"
	.sectionflags	@"SHF_NOTE_NV_TKINFO"
	.tkinfo
        /*0018*/ 	.word	0x00000002
        /*0030*/ 	.string	""
        /*0030*/ 	.string	"ptxas"
        /*0030*/ 	.string	"Cuda compilation tools, release 13.0, V13.0.88"
        /*0030*/ 	.string	"Build cuda_13.0.r13.0/compiler.36424714_0"
        /*0030*/ 	.string	"-arch sm_100 -m 64 "



//--------------------- .note.nv.cuinfo           --------------------------
	.section	.note.nv.cuinfo,"",@"SHT_NOTE"
	.sectionflags	@"SHF_NOTE_NV_CUINFO"
        /*0018*/ 	.short	0x0002
        /*001a*/ 	.short	0x0064
        /*001c*/ 	.short	0x0082
	.zero		2


//--------------------- .nv.info                  --------------------------
	.section	.nv.info,"",@"SHT_CUDA_INFO"
	.align	4


	//----- nvinfo : EIATTR_REGCOUNT
	.align		4
        /*0000*/ 	.byte	0x04, 0x2f
        /*0002*/ 	.short	(.L_1 - .L_0)
	.align		4
.L_0:
        /*0004*/ 	.word	index@(_Z10plusKernelPKfS0_Pfmmm)
        /*0008*/ 	.word	0x00000012


	//----- nvinfo : EIATTR_FRAME_SIZE
	.align		4
.L_1:
        /*000c*/ 	.byte	0x04, 0x11
        /*000e*/ 	.short	(.L_3 - .L_2)
	.align		4
.L_2:
        /*0010*/ 	.word	index@(_Z10plusKernelPKfS0_Pfmmm)
        /*0014*/ 	.word	0x00000000


	//----- nvinfo : EIATTR_REGCOUNT
	.align		4
.L_3:
        /*0018*/ 	.byte	0x04, 0x2f
        /*001a*/ 	.short	(.L_5 - .L_4)
	.align		4
.L_4:
        /*001c*/ 	.word	index@(_Z15PlusBatchKernelPKfS0_S0_mmmmmm)
        /*0020*/ 	.word	0x00000020


	//----- nvinfo : EIATTR_FRAME_SIZE
	.align		4
.L_5:
        /*0024*/ 	.byte	0x04, 0x11
        /*0026*/ 	.short	(.L_7 - .L_6)
	.align		4
.L_6:
        /*0028*/ 	.word	index@(_Z15PlusBatchKernelPKfS0_S0_mmmmmm)
        /*002c*/ 	.word	0x00000000


	//----- nvinfo : EIATTR_REGCOUNT
	.align		4
.L_7:
        /*0030*/ 	.byte	0x04, 0x2f
        /*0032*/ 	.short	(.L_9 - .L_8)
	.align		4
.L_8:
        /*0034*/ 	.word	index@(_Z14MatMulKernelABPKfS0_Pfmmmmmm)
        /*0038*/ 	.word	0x0000001d


	//----- nvinfo : EIATTR_FRAME_SIZE
	.align		4
.L_9:
        /*003c*/ 	.byte	0x04, 0x11
        /*003e*/ 	.short	(.L_11 - .L_10)
	.align		4
.L_10:
        /*0040*/ 	.word	index@(_Z14MatMulKernelABPKfS0_Pfmmmmmm)
        /*0044*/ 	.word	0x00000000


	//----- nvinfo : EIATTR_REGCOUNT
	.align		4
.L_11:
        /*0048*/ 	.byte	0x04, 0x2f
        /*004a*/ 	.short	(.L_13 - .L_12)
	.align		4
.L_12:
        /*004c*/ 	.word	index@(_Z15MatMulKernelATBPKfS0_Pfmmmmmm)
        /*0050*/ 	.word	0x0000001e


	//----- nvinfo : EIATTR_FRAME_SIZE
	.align		4
.L_13:
        /*0054*/ 	.byte	0x04, 0x11
        /*0056*/ 	.short	(.L_15 - .L_14)
	.align		4
.L_14:
        /*0058*/ 	.word	index@(_Z15MatMulKernelATBPKfS0_Pfmmmmmm)
        /*005c*/ 	.word	0x00000000


	//----- nvinfo : EIATTR_REGCOUNT
	.align		4
.L_15:
        /*0060*/ 	.byte	0x04, 0x2f
        /*0062*/ 	.short	(.L_17 - .L_16)
	.align		4
.L_16:
        /*0064*/ 	.word	index@(_Z15MatMulKernelABTPKfS0_S0_mmmmmm)
        /*0068*/ 	.word	0x00000026


	//----- nvinfo : EIATTR_FRAME_SIZE
	.align		4
.L_17:
        /*006c*/ 	.byte	0x04, 0x11
        /*006e*/ 	.short	(.L_19 - .L_18)
	.align		4
.L_18:
        /*0070*/ 	.word	index@(_Z15MatMulKernelABTPKfS0_S0_mmmmmm)
        /*0074*/ 	.word	0x00000000


	//----- nvinfo : EIATTR_MIN_STACK_SIZE
	.align		4
.L_19:
        /*0078*/ 	.byte	0x04, 0x12
        /*007a*/ 	.short	(.L_21 - .L_20)
	.align		4
.L_20:
        /*007c*/ 	.word	index@(_Z15MatMulKernelABTPKfS0_S0_mmmmmm)
        /*0080*/ 	.word	0x00000000


	//----- nvinfo : EIATTR_MIN_STACK_SIZE
	.align		4
.L_21:
        /*0084*/ 	.byte	0x04, 0x12
        /*0086*/ 	.short	(.L_23 - .L_22)
	.align		4
.L_22:
        /*0088*/ 	.word	index@(_Z15MatMulKernelATBPKfS0_Pfmmmmmm)
        /*008c*/ 	.word	0x00000000


	//----- nvinfo : EIATTR_MIN_STACK_SIZE
	.align		4
.L_23:
        /*0090*/ 	.byte	0x04, 0x12
        /*0092*/ 	.short	(.L_25 - .L_24)
	.align		4
.L_24:
        /*0094*/ 	.word	index@(_Z14MatMulKernelABPKfS0_Pfmmmmmm)
        /*0098*/ 	.word	0x00000000


	//----- nvinfo : EIATTR_MIN_STACK_SIZE
	.align		4
.L_25:
        /*009c*/ 	.byte	0x04, 0x12
        /*009e*/ 	.short	(.L_27 - .L_26)
	.align		4
.L_26:
        /*00a0*/ 	.word	index@(_Z15PlusBatchKernelPKfS0_S0_mmmmmm)
        /*00a4*/ 	.word	0x00000000


	//----- nvinfo : EIATTR_MIN_STACK_SIZE
	.align		4
.L_27:
        /*00a8*/ 	.byte	0x04, 0x12
        /*00aa*/ 	.short	(.L_29 - .L_28)
	.align		4
.L_28:
        /*00ac*/ 	.word	index@(_Z10plusKernelPKfS0_Pfmmm)
        /*00b0*/ 	.word	0x00000000
.L_29:


//--------------------- .nv.compat                --------------------------
	.section	.nv.compat,"",@"SHT_CUDA_COMPAT_INFO"
	.align	4
        /*0000*/ 	.byte	0x02, 0x09, 0x00, 0x00, 0x02, 0x02, 0x01, 0x00, 0x02, 0x05, 0x05, 0x00, 0x03, 0x07, 0x01, 0x01
        /*0010*/ 	.byte	0x02, 0x03, 0x00, 0x00, 0x02, 0x06, 0x01, 0x00, 0x04, 0x0b, 0x08, 0x00, 0x09, 0x00, 0x00, 0x00
        /*0020*/ 	.byte	0x00, 0x00, 0x00, 0x00


//--------------------- .nv.info._Z15MatMulKernelABTPKfS0_S0_mmmmmm --------------------------
	.section	.nv.info._Z15MatMulKernelABTPKfS0_S0_mmmmmm,"",@"SHT_CUDA_INFO"
	.sectionflags	@""
	.align	4


	//----- nvinfo : EIATTR_CUDA_API_VERSION
	.align		4
        /*0000*/ 	.byte	0x04, 0x37
        /*0002*/ 	.short	(.L_31 - .L_30)
.L_30:
        /*0004*/ 	.word	0x00000082


	//----- nvinfo : EIATTR_KPARAM_INFO
	.align		4
.L_31:
        /*0008*/ 	.byte	0x04, 0x17
        /*000a*/ 	.short	(.L_33 - .L_32)
.L_32:
        /*000c*/ 	.word	0x00000000
        /*0010*/ 	.short	0x0008
        /*0012*/ 	.short	0x0040
        /*0014*/ 	.byte	0x00, 0xf0, 0x21, 0x00


	//----- nvinfo : EIATTR_KPARAM_INFO
	.align		4
.L_33:
        /*0018*/ 	.byte	0x04, 0x17
        /*001a*/ 	.short	(.L_35 - .L_34)
.L_34:
        /*001c*/ 	.word	0x00000000
        /*0020*/ 	.short	0x0007
        /*0022*/ 	.short	0x0038
        /*0024*/ 	.byte	0x00, 0xf0, 0x21, 0x00


	//----- nvinfo : EIATTR_KPARAM_INFO
	.align		4
.L_35:
        /*0028*/ 	.byte	0x04, 0x17
        /*002a*/ 	.short	(.L_37 - .L_36)
.L_36:
        /*002c*/ 	.word	0x00000000
        /*0030*/ 	.short	0x0006
        /*0032*/ 	.short	0x0030
        /*0034*/ 	.byte	0x00, 0xf0, 0x21, 0x00


	//----- nvinfo : EIATTR_KPARAM_INFO
	.align		4
.L_37:
        /*0038*/ 	.byte	0x04, 0x17
        /*003a*/ 	.short	(.L_39 - .L_38)
.L_38:
        /*003c*/ 	.word	0x00000000
        /*0040*/ 	.short	0x0005
        /*0042*/ 	.short	0x0028
        /*0044*/ 	.byte	0x00, 0xf0, 0x21, 0x00


	//----- nvinfo : EIATTR_KPARAM_INFO
	.align		4
.L_39:
        /*0048*/ 	.byte	0x04, 0x17
        /*004a*/ 	.short	(.L_41 - .L_40)
.L_40:
        /*004c*/ 	.word	0x00000000
        /*0050*/ 	.short	0x0004
        /*0052*/ 	.short	0x0020
        /*0054*/ 	.byte	0x00, 0xf0, 0x21, 0x00


	//----- nvinfo : EIATTR_KPARAM_INFO
	.align		4
.L_41:
        /*0058*/ 	.byte	0x04, 0x17
        /*005a*/ 	.short	(.L_43 - .L_42)
.L_42:
        /*005c*/ 	.word	0x00000000
        /*0060*/ 	.short	0x0003
        /*0062*/ 	.short	0x0018
        /*0064*/ 	.byte	0x00, 0xf0, 0x21, 0x00


	//----- nvinfo : EIATTR_KPARAM_INFO
	.align		4
.L_43:
        /*0068*/ 	.byte	0x04, 0x17
        /*006a*/ 	.short	(.L_45 - .L_44)
.L_44:
        /*006c*/ 	.word	0x00000000
        /*0070*/ 	.short	0x0002
        /*0072*/ 	.short	0x0010
        /*0074*/ 	.byte	0x00, 0xf5, 0x21, 0x00


	//----- nvinfo : EIATTR_KPARAM_INFO
	.align		4
.L_45:
        /*0078*/ 	.byte	0x04, 0x17
        /*007a*/ 	.short	(.L_47 - .L_46)
.L_46:
        /*007c*/ 	.word	0x00000000
        /*0080*/ 	.short	0x0001
        /*0082*/ 	.short	0x0008
        /*0084*/ 	.byte	0x00, 0xf5, 0x21, 0x00


	//----- nvinfo : EIATTR_KPARAM_INFO
	.align		4
.L_47:
        /*0088*/ 	.byte	0x04, 0x17
        /*008a*/ 	.short	(.L_49 - .L_48)
.L_48:
        /*008c*/ 	.word	0x00000000
        /*0090*/ 	.short	0x0000
        /*0092*/ 	.short	0x0000
        /*0094*/ 	.byte	0x00, 0xf5, 0x21, 0x00


	//----- nvinfo : EIATTR_SPARSE_MMA_MASK
	.align		4
.L_49:
        /*0098*/ 	.byte	0x03, 0x50
        /*009a*/ 	.short	0x0000


	//----- nvinfo : EIATTR_MAXREG_COUNT
	.align		4
        /*009c*/ 	.byte	0x03, 0x1b
        /*009e*/ 	.short	0x00ff


	//----- nvinfo : EIATTR_NUM_BARRIERS
	.align		4
        /*00a0*/ 	.byte	0x02, 0x4c
        /*00a2*/ 	.byte	0x01
	.zero		1


	//----- nvinfo : EIATTR_MERCURY_ISA_VERSION
	.align		4
        /*00a4*/ 	.byte	0x03, 0x5f
        /*00a6*/ 	.short	0x0101


	//----- nvinfo : EIATTR_VRC_CTA_INIT_COUNT
	.align		4
        /*00a8*/ 	.byte	0x02, 0x4a
	.zero		1
	.zero		1


	//----- nvinfo : EIATTR_EXIT_INSTR_OFFSETS
	.align		4
        /*00ac*/ 	.byte	0x04, 0x1c
        /*00ae*/ 	.short	(.L_51 - .L_50)


	//   ....[0]....
.L_50:
        /*00b0*/ 	.word	0x00000120


	//   ....[1]....
        /*00b4*/ 	.word	0x00000c50


	//----- nvinfo : EIATTR_CRS_STACK_SIZE
	.align		4
.L_51:
        /*00b8*/ 	.byte	0x04, 0x1e
        /*00ba*/ 	.short	(.L_53 - .L_52)
.L_52:
        /*00bc*/ 	.word	0x00000000


	//----- nvinfo : EIATTR_CBANK_PARAM_SIZE
	.align		4
.L_53:
        /*00c0*/ 	.byte	0x03, 0x19
        /*00c2*/ 	.short	0x0048


	//----- nvinfo : EIATTR_PARAM_CBANK
	.align		4
        /*00c4*/ 	.byte	0x04, 0x0a
        /*00c6*/ 	.short	(.L_55 - .L_54)
	.align		4
.L_54:
        /*00c8*/ 	.word	index@(.nv.constant0._Z15MatMulKernelABTPKfS0_S0_mmmmmm)
        /*00cc*/ 	.short	0x0380
        /*00ce*/ 	.short	0x0048


	//----- nvinfo : EIATTR_SW_WAR
	.align		4
.L_55:
        /*00d0*/ 	.byte	0x04, 0x36
        /*00d2*/ 	.short	(.L_57 - .L_56)
.L_56:
        /*00d4*/ 	.word	0x00000008
.L_57:


//--------------------- .nv.info._Z15MatMulKernelATBPKfS0_Pfmmmmmm --------------------------
	.section	.nv.info._Z15MatMulKernelATBPKfS0_Pfmmmmmm,"",@"SHT_CUDA_INFO"
	.sectionflags	@""
	.align	4


	//----- nvinfo : EIATTR_CUDA_API_VERSION
	.align		4
        /*0000*/ 	.byte	0x04, 0x37
        /*0002*/ 	.short	(.L_59 - .L_58)
.L_58:
        /*0004*/ 	.word	0x00000082


	//----- nvinfo : EIATTR_KPARAM_INFO
	.align		4
.L_59:
        /*0008*/ 	.byte	0x04, 0x17
        /*000a*/ 	.short	(.L_61 - .L_60)
.L_60:
        /*000c*/ 	.word	0x00000000
        /*0010*/ 	.short	0x0008
        /*0012*/ 	.short	0x0040
        /*0014*/ 	.byte	0x00, 0xf0, 0x21, 0x00


	//----- nvinfo : EIATTR_KPARAM_INFO
	.align		4
.L_61:
        /*0018*/ 	.byte	0x04, 0x17
        /*001a*/ 	.short	(.L_63 - .L_62)
.L_62:
        /*001c*/ 	.word	0x00000000
        /*0020*/ 	.short	0x0007
        /*0022*/ 	.short	0x0038
        /*0024*/ 	.byte	0x00, 0xf0, 0x21, 0x00


	//----- nvinfo : EIATTR_KPARAM_INFO
	.align		4
.L_63:
        /*0028*/ 	.byte	0x04, 0x17
        /*002a*/ 	.short	(.L_65 - .L_64)
.L_64:
        /*002c*/ 	.word	0x00000000
        /*0030*/ 	.short	0x0006
        /*0032*/ 	.short	0x0030
        /*0034*/ 	.byte	0x00, 0xf0, 0x21, 0x00


	//----- nvinfo : EIATTR_KPARAM_INFO
	.align		4
.L_65:
        /*0038*/ 	.byte	0x04, 0x17
        /*003a*/ 	.short	(.L_67 - .L_66)
.L_66:
        /*003c*/ 	.word	0x00000000
        /*0040*/ 	.short	0x0005
        /*0042*/ 	.short	0x0028
        /*0044*/ 	.byte	0x00, 0xf0, 0x21, 0x00


	//----- nvinfo : EIATTR_KPARAM_INFO
	.align		4
.L_67:
        /*0048*/ 	.byte	0x04, 0x17
        /*004a*/ 	.short	(.L_69 - .L_68)
.L_68:
        /*004c*/ 	.word	0x00000000
        /*0050*/ 	.short	0x0004
        /*0052*/ 	.short	0x0020
        /*0054*/ 	.byte	0x00, 0xf0, 0x21, 0x00


	//----- nvinfo : EIATTR_KPARAM_INFO
	.align		4
.L_69:
        /*0058*/ 	.byte	0x04, 0x17
        /*005a*/ 	.short	(.L_71 - .L_70)
.L_70:
        /*005c*/ 	.word	0x00000000
        /*0060*/ 	.short	0x0003
        /*0062*/ 	.short	0x0018
        /*0064*/ 	.byte	0x00, 0xf0, 0x21, 0x00


	//----- nvinfo : EIATTR_KPARAM_INFO
	.align		4
.L_71:
        /*0068*/ 	.byte	0x04, 0x17
        /*006a*/ 	.short	(.L_73 - .L_72)
.L_72:
        /*006c*/ 	.word	0x00000000
        /*0070*/ 	.short	0x0002
        /*0072*/ 	.short	0x0010
        /*0074*/ 	.byte	0x00, 0xf5, 0x21, 0x00


	//----- nvinfo : EIATTR_KPARAM_INFO
	.align		4
.L_73:
        /*0078*/ 	.byte	0x04, 0x17
        /*007a*/ 	.short	(.L_75 - .L_74)
.L_74:
        /*007c*/ 	.word	0x00000000
        /*0080*/ 	.short	0x0001
        /*0082*/ 	.short	0x0008
        /*0084*/ 	.byte	0x00, 0xf5, 0x21, 0x00


	//----- nvinfo : EIATTR_KPARAM_INFO
	.align		4
.L_75:
        /*0088*/ 	.byte	0x04, 0x17
        /*008a*/ 	.short	(.L_77 - .L_76)
.L_76:
        /*008c*/ 	.word	0x00000000
        /*0090*/ 	.short	0x0000
        /*0092*/ 	.short	0x0000
        /*0094*/ 	.byte	0x00, 0xf5, 0x21, 0x00


	//----- nvinfo : EIATTR_SPARSE_MMA_MASK
	.align		4
.L_77:
        /*0098*/ 	.byte	0x03, 0x50
        /*009a*/ 	.short	0x0000


	//----- nvinfo : EIATTR_MAXREG_COUNT
	.align		4
        /*009c*/ 	.byte	0x03, 0x1b
        /*009e*/ 	.short	0x00ff


	//----- nvinfo : EIATTR_NUM_BARRIERS
	.align		4
        /*00a0*/ 	.byte	0x02, 0x4c
        /*00a2*/ 	.byte	0x01
	.zero		1


	//----- nvinfo : EIATTR_MERCURY_ISA_VERSION
	.align		4
        /*00a4*/ 	.byte	0x03, 0x5f
        /*00a6*/ 	.short	0x0101


	//----- nvinfo : EIATTR_VRC_CTA_INIT_COUNT
	.align		4
        /*00a8*/ 	.byte	0x02, 0x4a
	.zero		1
	.zero		1


	//----- nvinfo : EIATTR_EXIT_INSTR_OFFSETS
	.align		4
        /*00ac*/ 	.byte	0x04, 0x1c
        /*00ae*/ 	.short	(.L_79 - .L_78)


	//   ....[0]....
.L_78:
        /*00b0*/ 	.word	0x00000940


	//   ....[1]....
        /*00b4*/ 	.word	0x000009c0


	//----- nvinfo : EIATTR_CRS_STACK_SIZE
	.align		4
.L_79:
        /*00b8*/ 	.byte	0x04, 0x1e
        /*00ba*/ 	.short	(.L_81 - .L_80)
.L_80:
        /*00bc*/ 	.word	0x00000000


	//----- nvinfo : EIATTR_CBANK_PARAM_SIZE
	.align		4
.L_81:
        /*00c0*/ 	.byte	0x03, 0x19
        /*00c2*/ 	.short	0x0048


	//----- nvinfo : EIATTR_PARAM_CBANK
	.align		4
        /*00c4*/ 	.byte	0x04, 0x0a
        /*00c6*/ 	.short	(.L_83 - .L_82)
	.align		4
.L_82:
        /*00c8*/ 	.word	index@(.nv.constant0._Z15MatMulKernelATBPKfS0_Pfmmmmmm)
        /*00cc*/ 	.short	0x0380
        /*00ce*/ 	.short	0x0048


	//----- nvinfo : EIATTR_SW_WAR
	.align		4
.L_83:
        /*00d0*/ 	.byte	0x04, 0x36
        /*00d2*/ 	.short	(.L_85 - .L_84)
.L_84:
        /*00d4*/ 	.word	0x00000008
.L_85:


//--------------------- .nv.info._Z14MatMulKernelABPKfS0_Pfmmmmmm --------------------------
	.section	.nv.info._Z14MatMulKernelABPKfS0_Pfmmmmmm,"",@"SHT_CUDA_INFO"
	.sectionflags	@""
	.align	4


	//----- nvinfo : EIATTR_CUDA_API_VERSION
	.align		4
        /*0000*/ 	.byte	0x04, 0x37
        /*0002*/ 	.short	(.L_87 - .L_86)
.L_86:
        /*0004*/ 	.word	0x00000082


	//----- nvinfo : EIATTR_KPARAM_INFO
	.align		4
.L_87:
        /*0008*/ 	.byte	0x04, 0x17
        /*000a*/ 	.short	(.L_89 - .L_88)
.L_88:
        /*000c*/ 	.word	0x00000000
        /*0010*/ 	.short	0x0008
        /*0012*/ 	.short	0x0040
        /*0014*/ 	.byte	0x00, 0xf0, 0x21, 0x00


	//----- nvinfo : EIATTR_KPARAM_INFO
	.align		4
.L_89:
        /*0018*/ 	.byte	0x04, 0x17
        /*001a*/ 	.short	(.L_91 - .L_90)
.L_90:
        /*001c*/ 	.word	0x00000000
        /*0020*/ 	.short	0x0007
        /*0022*/ 	.short	0x0038
        /*0024*/ 	.byte	0x00, 0xf0, 0x21, 0x00


	//----- nvinfo : EIATTR_KPARAM_INFO
	.align		4
.L_91:
        /*0028*/ 	.byte	0x04, 0x17
        /*002a*/ 	.short	(.L_93 - .L_92)
.L_92:
        /*002c*/ 	.word	0x00000000
        /*0030*/ 	.short	0x0006
        /*0032*/ 	.short	0x0030
        /*0034*/ 	.byte	0x00, 0xf0, 0x21, 0x00


	//----- nvinfo : EIATTR_KPARAM_INFO
	.align		4
.L_93:
        /*0038*/ 	.byte	0x04, 0x17
        /*003a*/ 	.short	(.L_95 - .L_94)
.L_94:
        /*003c*/ 	.word	0x00000000
        /*0040*/ 	.short	0x0005
        /*0042*/ 	.short	0x0028
        /*0044*/ 	.byte	0x00, 0xf0, 0x21, 0x00


	//----- nvinfo : EIATTR_KPARAM_INFO
	.align		4
.L_95:
        /*0048*/ 	.byte	0x04, 0x17
        /*004a*/ 	.short	(.L_97 - .L_96)
.L_96:
        /*004c*/ 	.word	0x00000000
        /*0050*/ 	.short	0x0004
        /*0052*/ 	.short	0x0020
        /*0054*/ 	.byte	0x00, 0xf0, 0x21, 0x00


	//----- nvinfo : EIATTR_KPARAM_INFO
	.align		4
.L_97:
        /*0058*/ 	.byte	0x04, 0x17
        /*005a*/ 	.short	(.L_99 - .L_98)
.L_98:
        /*005c*/ 	.word	0x00000000
        /*0060*/ 	.short	0x0003
        /*0062*/ 	.short	0x0018
        /*0064*/ 	.byte	0x00, 0xf0, 0x21, 0x00


	//----- nvinfo : EIATTR_KPARAM_INFO
	.align		4
.L_99:
        /*0068*/ 	.byte	0x04, 0x17
        /*006a*/ 	.short	(.L_101 - .L_100)
.L_100:
        /*006c*/ 	.word	0x00000000
        /*0070*/ 	.short	0x0002
        /*0072*/ 	.short	0x0010
        /*0074*/ 	.byte	0x00, 0xf5, 0x21, 0x00


	//----- nvinfo : EIATTR_KPARAM_INFO
	.align		4
.L_101:
        /*0078*/ 	.byte	0x04, 0x17
        /*007a*/ 	.short	(.L_103 - .L_102)
.L_102:
        /*007c*/ 	.word	0x00000000
        /*0080*/ 	.short	0x0001
        /*0082*/ 	.short	0x0008
        /*0084*/ 	.byte	0x00, 0xf5, 0x21, 0x00


	//----- nvinfo : EIATTR_KPARAM_INFO
	.align		4
.L_103:
        /*0088*/ 	.byte	0x04, 0x17
        /*008a*/ 	.short	(.L_105 - .L_104)
.L_104:
        /*008c*/ 	.word	0x00000000
        /*0090*/ 	.short	0x0000
        /*0092*/ 	.short	0x0000
        /*0094*/ 	.byte	0x00, 0xf5, 0x21, 0x00


	//----- nvinfo : EIATTR_SPARSE_MMA_MASK
	.align		4
.L_105:
        /*0098*/ 	.byte	0x03, 0x50
        /*009a*/ 	.short	0x0000


	//----- nvinfo : EIATTR_MAXREG_COUNT
	.align		4
        /*009c*/ 	.byte	0x03, 0x1b
        /*009e*/ 	.short	0x00ff


	//----- nvinfo : EIATTR_NUM_BARRIERS
	.align		4
        /*00a0*/ 	.byte	0x02, 0x4c
        /*00a2*/ 	.byte	0x01
	.zero		1


	//----- nvinfo : EIATTR_MERCURY_ISA_VERSION
	.align		4
        /*00a4*/ 	.byte	0x03, 0x5f
        /*00a6*/ 	.short	0x0101


	//----- nvinfo : EIATTR_VRC_CTA_INIT_COUNT
	.align		4
        /*00a8*/ 	.byte	0x02, 0x4a
	.zero		1
	.zero		1


	//----- nvinfo : EIATTR_EXIT_INSTR_OFFSETS
	.align		4
        /*00ac*/ 	.byte	0x04, 0x1c
        /*00ae*/ 	.short	(.L_107 - .L_106)


	//   ....[0]....
.L_106:
        /*00b0*/ 	.word	0x00000760


	//   ....[1]....
        /*00b4*/ 	.word	0x000007e0


	//----- nvinfo : EIATTR_CRS_STACK_SIZE
	.align		4
.L_107:
        /*00b8*/ 	.byte	0x04, 0x1e
        /*00ba*/ 	.short	(.L_109 - .L_108)
.L_108:
        /*00bc*/ 	.word	0x00000000


	//----- nvinfo : EIATTR_CBANK_PARAM_SIZE
	.align		4
.L_109:
        /*00c0*/ 	.byte	0x03, 0x19
        /*00c2*/ 	.short	0x0048


	//----- nvinfo : EIATTR_PARAM_CBANK
	.align		4
        /*00c4*/ 	.byte	0x04, 0x0a
        /*00c6*/ 	.short	(.L_111 - .L_110)
	.align		4
.L_110:
        /*00c8*/ 	.word	index@(.nv.constant0._Z14MatMulKernelABPKfS0_Pfmmmmmm)
        /*00cc*/ 	.short	0x0380
        /*00ce*/ 	.short	0x0048


	//----- nvinfo : EIATTR_SW_WAR
	.align		4
.L_111:
        /*00d0*/ 	.byte	0x04, 0x36
        /*00d2*/ 	.short	(.L_113 - .L_112)
.L_112:
        /*00d4*/ 	.word	0x00000008
.L_113:


//--------------------- .nv.info._Z15PlusBatchKernelPKfS0_S0_mmmmmm --------------------------
	.section	.nv.info._Z15PlusBatchKernelPKfS0_S0_mmmmmm,"",@"SHT_CUDA_INFO"
	.sectionflags	@""
	.align	4


	//----- nvinfo : EIATTR_CUDA_API_VERSION
	.align		4
        /*0000*/ 	.byte	0x04, 0x37
        /*0002*/ 	.short	(.L_115 - .L_114)
.L_114:
        /*0004*/ 	.word	0x00000082


	//----- nvinfo : EIATTR_KPARAM_INFO
	.align		4
.L_115:
        /*0008*/ 	.byte	0x04, 0x17
        /*000a*/ 	.short	(.L_117 - .L_116)
.L_116:
        /*000c*/ 	.word	0x00000000
        /*0010*/ 	.short	0x0008
        /*0012*/ 	.short	0x0040
        /*0014*/ 	.byte	0x00, 0xf0, 0x21, 0x00


	//----- nvinfo : EIATTR_KPARAM_INFO
	.align		4
.L_117:
        /*0018*/ 	.byte	0x04, 0x17
        /*001a*/ 	.short	(.L_119 - .L_118)
.L_118:
        /*001c*/ 	.word	0x00000000
        /*0020*/ 	.short	0x0007
        /*0022*/ 	.short	0x0038
        /*0024*/ 	.byte	0x00, 0xf0, 0x21, 0x00


	//----- nvinfo : EIATTR_KPARAM_INFO
	.align		4
.L_119:
        /*0028*/ 	.byte	0x04, 0x17
        /*002a*/ 	.short	(.L_121 - .L_120)
.L_120:
        /*002c*/ 	.word	0x00000000
        /*0030*/ 	.short	0x0006
        /*0032*/ 	.short	0x0030
        /*0034*/ 	.byte	0x00, 0xf0, 0x21, 0x00


	//----- nvinfo : EIATTR_KPARAM_INFO
	.align		4
.L_121:
        /*0038*/ 	.byte	0x04, 0x17
        /*003a*/ 	.short	(.L_123 - .L_122)
.L_122:
        /*003c*/ 	.word	0x00000000
        /*0040*/ 	.short	0x0005
        /*0042*/ 	.short	0x0028
        /*0044*/ 	.byte	0x00, 0xf0, 0x21, 0x00


	//----- nvinfo : EIATTR_KPARAM_INFO
	.align		4
.L_123:
        /*0048*/ 	.byte	0x04, 0x17
        /*004a*/ 	.short	(.L_125 - .L_124)
.L_124:
        /*004c*/ 	.word	0x00000000
        /*0050*/ 	.short	0x0004
        /*0052*/ 	.short	0x0020
        /*0054*/ 	.byte	0x00, 0xf0, 0x21, 0x00


	//----- nvinfo : EIATTR_KPARAM_INFO
	.align		4
.L_125:
        /*0058*/ 	.byte	0x04, 0x17
        /*005a*/ 	.short	(.L_127 - .L_126)
.L_126:
        /*005c*/ 	.word	0x00000000
        /*0060*/ 	.short	0x0003
        /*0062*/ 	.short	0x0018
        /*0064*/ 	.byte	0x00, 0xf0, 0x21, 0x00


	//----- nvinfo : EIATTR_KPARAM_INFO
	.align		4
.L_127:
        /*0068*/ 	.byte	0x04, 0x17
        /*006a*/ 	.short	(.L_129 - .L_128)
.L_128:
        /*006c*/ 	.word	0x00000000
        /*0070*/ 	.short	0x0002
        /*0072*/ 	.short	0x0010
        /*0074*/ 	.byte	0x00, 0xf5, 0x21, 0x00


	//----- nvinfo : EIATTR_KPARAM_INFO
	.align		4
.L_129:
        /*0078*/ 	.byte	0x04, 0x17
        /*007a*/ 	.short	(.L_131 - .L_130)
.L_130:
        /*007c*/ 	.word	0x00000000
        /*0080*/ 	.short	0x0001
        /*0082*/ 	.short	0x0008
        /*0084*/ 	.byte	0x00, 0xf5, 0x21, 0x00


	//----- nvinfo : EIATTR_KPARAM_INFO
	.align		4
.L_131:
        /*0088*/ 	.byte	0x04, 0x17
        /*008a*/ 	.short	(.L_133 - .L_132)
.L_132:
        /*008c*/ 	.word	0x00000000
        /*0090*/ 	.short	0x0000
        /*0092*/ 	.short	0x0000
        /*0094*/ 	.byte	0x00, 0xf5, 0x21, 0x00


	//----- nvinfo : EIATTR_SPARSE_MMA_MASK
	.align		4
.L_133:
        /*0098*/ 	.byte	0x03, 0x50
        /*009a*/ 	.short	0x0000


	//----- nvinfo : EIATTR_MAXREG_COUNT
	.align		4
        /*009c*/ 	.byte	0x03, 0x1b
        /*009e*/ 	.short	0x00ff


	//----- nvinfo : EIATTR_MERCURY_ISA_VERSION
	.align		4
        /*00a0*/ 	.byte	0x03, 0x5f
        /*00a2*/ 	.short	0x0101


	//----- nvinfo : EIATTR_VRC_CTA_INIT_COUNT
	.align		4
        /*00a4*/ 	.byte	0x02, 0x4a
	.zero		1
	.zero		1


	//----- nvinfo : EIATTR_EXIT_INSTR_OFFSETS
	.align		4
        /*00a8*/ 	.byte	0x04, 0x1c
        /*00aa*/ 	.short	(.L_135 - .L_134)


	//   ....[0]....
.L_134:
        /*00ac*/ 	.word	0x00000170


	//   ....[1]....
        /*00b0*/ 	.word	0x00001cb0


	//   ....[2]....
        /*00b4*/ 	.word	0x00001e50


	//----- nvinfo : EIATTR_CBANK_PARAM_SIZE
	.align		4
.L_135:
        /*00b8*/ 	.byte	0x03, 0x19
        /*00ba*/ 	.short	0x0048


	//----- nvinfo : EIATTR_PARAM_CBANK
	.align		4
        /*00bc*/ 	.byte	0x04, 0x0a
        /*00be*/ 	.short	(.L_137 - .L_136)
	.align		4
.L_136:
        /*00c0*/ 	.word	index@(.nv.constant0._Z15PlusBatchKernelPKfS0_S0_mmmmmm)
        /*00c4*/ 	.short	0x0380
        /*00c6*/ 	.short	0x0048


	//----- nvinfo : EIATTR_SW_WAR
	.align		4
.L_137:
        /*00c8*/ 	.byte	0x04, 0x36
        /*00ca*/ 	.short	(.L_139 - .L_138)
.L_138:
        /*00cc*/ 	.word	0x00000008
.L_139:


//--------------------- .nv.info._Z10plusKernelPKfS0_Pfmmm --------------------------
	.section	.nv.info._Z10plusKernelPKfS0_Pfmmm,"",@"SHT_CUDA_INFO"
	.sectionflags	@""
	.align	4


	//----- nvinfo : EIATTR_CUDA_API_VERSION
	.align		4
        /*0000*/ 	.byte	0x04, 0x37
        /*0002*/ 	.short	(.L_141 - .L_140)
.L_140:
        /*0004*/ 	.word	0x00000082


	//----- nvinfo : EIATTR_KPARAM_INFO
	.align		4
.L_141:
        /*0008*/ 	.byte	0x04, 0x17
        /*000a*/ 	.short	(.L_143 - .L_142)
.L_142:
        /*000c*/ 	.word	0x00000000
        /*0010*/ 	.short	0x0005
        /*0012*/ 	.short	0x0028
        /*0014*/ 	.byte	0x00, 0xf0, 0x21, 0x00


	//----- nvinfo : EIATTR_KPARAM_INFO
	.align		4
.L_143:
        /*0018*/ 	.byte	0x04, 0x17
        /*001a*/ 	.short	(.L_145 - .L_144)
.L_144:
        /*001c*/ 	.word	0x00000000
        /*0020*/ 	.short	0x0004
        /*0022*/ 	.short	0x0020
        /*0024*/ 	.byte	0x00, 0xf0, 0x21, 0x00


	//----- nvinfo : EIATTR_KPARAM_INFO
	.align		4
.L_145:
        /*0028*/ 	.byte	0x04, 0x17
        /*002a*/ 	.short	(.L_147 - .L_146)
.L_146:
        /*002c*/ 	.word	0x00000000
        /*0030*/ 	.short	0x0003
        /*0032*/ 	.short	0x0018
        /*0034*/ 	.byte	0x00, 0xf0, 0x21, 0x00


	//----- nvinfo : EIATTR_KPARAM_INFO
	.align		4
.L_147:
        /*0038*/ 	.byte	0x04, 0x17
        /*003a*/ 	.short	(.L_149 - .L_148)
.L_148:
        /*003c*/ 	.word	0x00000000
        /*0040*/ 	.short	0x0002
        /*0042*/ 	.short	0x0010
        /*0044*/ 	.byte	0x00, 0xf5, 0x21, 0x00


	//----- nvinfo : EIATTR_KPARAM_INFO
	.align		4
.L_149:
        /*0048*/ 	.byte	0x04, 0x17
        /*004a*/ 	.short	(.L_151 - .L_150)
.L_150:
        /*004c*/ 	.word	0x00000000
        /*0050*/ 	.short	0x0001
        /*0052*/ 	.short	0x0008
        /*0054*/ 	.byte	0x00, 0xf5, 0x21, 0x00


	//----- nvinfo : EIATTR_KPARAM_INFO
	.align		4
.L_151:
        /*0058*/ 	.byte	0x04, 0x17
        /*005a*/ 	.short	(.L_153 - .L_152)
.L_152:
        /*005c*/ 	.word	0x00000000
        /*0060*/ 	.short	0x0000
        /*0062*/ 	.short	0x0000
        /*0064*/ 	.byte	0x00, 0xf5, 0x21, 0x00


	//----- nvinfo : EIATTR_SPARSE_MMA_MASK
	.align		4
.L_153:
        /*0068*/ 	.byte	0x03, 0x50
        /*006a*/ 	.short	0x0000


	//----- nvinfo : EIATTR_MAXREG_COUNT
	.align		4
        /*006c*/ 	.byte	0x03, 0x1b
        /*006e*/ 	.short	0x00ff


	//----- nvinfo : EIATTR_MERCURY_ISA_VERSION
	.align		4
        /*0070*/ 	.byte	0x03, 0x5f
        /*0072*/ 	.short	0x0101


	//----- nvinfo : EIATTR_VRC_CTA_INIT_COUNT
	.align		4
        /*0074*/ 	.byte	0x02, 0x4a
	.zero		1
	.zero		1


	//----- nvinfo : EIATTR_EXIT_INSTR_OFFSETS
	.align		4
        /*0078*/ 	.byte	0x04, 0x1c
        /*007a*/ 	.short	(.L_155 - .L_154)


	//   ....[0]....
.L_154:
        /*007c*/ 	.word	0x000000f0


	//   ....[1]....
        /*0080*/ 	.word	0x000002a0


	//----- nvinfo : EIATTR_CBANK_PARAM_SIZE
	.align		4
.L_155:
        /*0084*/ 	.byte	0x03, 0x19
        /*0086*/ 	.short	0x0030


	//----- nvinfo : EIATTR_PARAM_CBANK
	.align		4
        /*0088*/ 	.byte	0x04, 0x0a
        /*008a*/ 	.short	(.L_157 - .L_156)
	.align		4
.L_156:
        /*008c*/ 	.word	index@(.nv.constant0._Z10plusKernelPKfS0_Pfmmm)
        /*0090*/ 	.short	0x0380
        /*0092*/ 	.short	0x0030


	//----- nvinfo : EIATTR_SW_WAR
	.align		4
.L_157:
        /*0094*/ 	.byte	0x04, 0x36
        /*0096*/ 	.short	(.L_159 - .L_158)
.L_158:
        /*0098*/ 	.word	0x00000008
.L_159:


//--------------------- .nv.callgraph             --------------------------
	.section	.nv.callgraph,"",@"SHT_CUDA_CALLGRAPH"
	.align	4
	.sectionentsize	8
	.align		4
        /*0000*/ 	.word	0x00000000
	.align		4
        /*0004*/ 	.word	0xffffffff
	.align		4
        /*0008*/ 	.word	0x00000000
	.align		4
        /*000c*/ 	.word	0xfffffffe
	.align		4
        /*0010*/ 	.word	0x00000000
	.align		4
        /*0014*/ 	.word	0xfffffffd
	.align		4
        /*0018*/ 	.word	0x00000000
	.align		4
        /*001c*/ 	.word	0xfffffffc


//--------------------- .text._Z15MatMulKernelABTPKfS0_S0_mmmmmm --------------------------
	.section	.text._Z15MatMulKernelABTPKfS0_S0_mmmmmm,"ax",@progbits
	.align	128
        .global         _Z15MatMulKernelABTPKfS0_S0_mmmmmm
        .type           _Z15MatMulKernelABTPKfS0_S0_mmmmmm,@function
        .size           _Z15MatMulKernelABTPKfS0_S0_mmmmmm,(.L_x_29 - _Z15MatMulKernelABTPKfS0_S0_mmmmmm)
        .other          _Z15MatMulKernelABTPKfS0_S0_mmmmmm,@"STO_CUDA_ENTRY STV_DEFAULT"
_Z15MatMulKernelABTPKfS0_S0_mmmmmm:
.text._Z15MatMulKernelABTPKfS0_S0_mmmmmm:
[----:B------:R-:W-:Y:S01]  /*0000*/  LDC R1, c[0x0][0x37c] ;  /* 0x0000df00ff017b82 */ /* 0x000fe20000000800 */
[----:B------:R-:W0:Y:S07]  /*0010*/  S2R R20, SR_TID.X ;  /* 0x0000000000147919 */ /* 0x000e2e0000002100 */
[----:B------:R-:W1:Y:S01]  /*0020*/  S2UR UR6, SR_CTAID.X ;  /* 0x00000000000679c3 */ /* 0x000e620000002500 */
[----:B------:R-:W2:Y:S01]  /*0030*/  LDCU UR4, c[0x0][0x364] ;  /* 0x00006c80ff0477ac */ /* 0x000ea20008000800 */
[----:B------:R-:W3:Y:S01]  /*0040*/  S2R R8, SR_TID.Y ;  /* 0x0000000000087919 */ /* 0x000ee20000002200 */
[----:B------:R-:W1:Y:S05]  /*0050*/  LDCU UR7, c[0x0][0x360] ;  /* 0x00006c00ff0777ac */ /* 0x000e6a0008000800 */
[----:B------:R-:W2:Y:S01]  /*0060*/  S2UR UR5, SR_CTAID.Y ;  /* 0x00000000000579c3 */ /* 0x000ea20000002600 */
[----:B------:R-:W4:Y:S01]  /*0070*/  LDCU.64 UR8, c[0x0][0x3c0] ;  /* 0x00007800ff0877ac */ /* 0x000f220008000a00 */
[----:B------:R-:W5:Y:S01]  /*0080*/  LDCU.64 UR10, c[0x0][0x3b0] ;  /* 0x00007600ff0a77ac */ /* 0x000f620008000a00 */
[----:B-1----:R-:W-:-:S06]  /*0090*/  UIMAD UR6, UR6, UR7, URZ ;  /* 0x00000007060672a4 */ /* 0x002fcc000f8e02ff */
[----:B0-----:R-:W-:Y:S01]  /*00a0*/  IADD3 R3, PT, PT, R20, UR6, RZ ;  /* 0x0000000614037c10 */ /* 0x001fe2000fffe0ff */
[----:B--2---:R-:W-:-:S03]  /*00b0*/  UIMAD UR5, UR5, UR4, URZ ;  /* 0x00000004050572a4 */ /* 0x004fc6000f8e02ff */
[----:B----4-:R-:W-:Y:S02]  /*00c0*/  ISETP.GE.U32.AND P1, PT, R3, UR8, PT ;  /* 0x0000000803007c0c */ /* 0x010fe4000bf26070 */
[----:B------:R-:W-:Y:S02]  /*00d0*/  SHF.R.S32.HI R0, RZ, 0x1f, R3 ;  /* 0x0000001fff007819 */ /* 0x000fe40000011403 */
[----:B---3--:R-:W-:Y:S02]  /*00e0*/  IADD3 R2, PT, PT, R8, UR5, RZ ;  /* 0x0000000508027c10 */ /* 0x008fe4000fffe0ff */
[----:B------:R-:W-:Y:S02]  /*00f0*/  ISETP.GE.U32.AND.EX P1, PT, R0, UR9, PT, P1 ;  /* 0x0000000900007c0c */ /* 0x000fe4000bf26110 */
[----:B-----5:R-:W-:-:S04]  /*0100*/  ISETP.GE.U32.AND P0, PT, R2, UR10, PT ;  /* 0x0000000a02007c0c */ /* 0x020fc8000bf06070 */
[----:B------:R-:W-:-:S13]  /*0110*/  ISETP.GE.U32.OR.EX P0, PT, RZ, UR11, P1, P0 ;  /* 0x0000000bff007c0c */ /* 0x000fda0008f06500 */
[----:B------:R-:W-:Y:S05]  /*0120*/  @P0 EXIT ;  /* 0x000000000000094d */ /* 0x000fea0003800000 */
[----:B------:R-:W0:Y:S01]  /*0130*/  LDCU UR9, c[0x0][0x3b8] ;  /* 0x00007700ff0977ac */ /* 0x000e220008000800 */
[----:B------:R-:W-:Y:S01]  /*0140*/  HFMA2 R33, -RZ, RZ, 0, 0 ;  /* 0x00000000ff217431 */ /* 0x000fe200000001ff */
[----:B------:R-:W1:Y:S01]  /*0150*/  LDCU.64 UR10, c[0x0][0x358] ;  /* 0x00006b00ff0a77ac */ /* 0x000e620008000a00 */
[----:B0-----:R-:W-:-:S09]  /*0160*/  UISETP.GE.AND UP0, UPT, UR9, 0x1, UPT ;  /* 0x000000010900788c */ /* 0x001fd2000bf06270 */
[----:B-1----:R-:W-:Y:S05]  /*0170*/  BRA.U !UP0, `(.L_x_0) ;  /* 0x0000000908987547 */ /* 0x002fea000b800000 */
[----:B------:R-:W-:Y:S01]  /*0180*/  I2FP.F32.U32 R5, R8 ;  /* 0x0000000800057245 */ /* 0x000fe20000201000 */
[----:B------:R-:W0:Y:S01]  /*0190*/  LDC.64 R6, c[0x0][0x380] ;  /* 0x0000e000ff067b82 */ /* 0x000e220000000a00 */
[----:B------:R-:W-:Y:S01]  /*01a0*/  I2FP.F32.U32 R4, UR5 ;  /* 0x0000000500047c45 */ /* 0x000fe20008201000 */
[----:B------:R-:W0:Y:S01]  /*01b0*/  LDCU.64 UR14, c[0x0][0x398] ;  /* 0x00007300ff0e77ac */ /* 0x000e220008000a00 */
[----:B------:R-:W-:-:S03]  /*01c0*/  MOV R33, RZ ;  /* 0x000000ff00217202 */ /* 0x000fc60000000f00 */
[--C-:B------:R-:W-:Y:S01]  /*01d0*/  FADD R9, R4, R5.reuse ;  /* 0x0000000504097221 */ /* 0x100fe20000000000 */
[----:B------:R-:W-:Y:S01]  /*01e0*/  I2FP.F32.U32 R4, UR6 ;  /* 0x0000000600047c45 */ /* 0x000fe20008201000 */
[----:B------:R-:W1:Y:S01]  /*01f0*/  S2UR UR8, SR_CgaCtaId ;  /* 0x00000000000879c3 */ /* 0x000e620000008800 */
[----:B------:R-:W2:Y:S03]  /*0200*/  LDCU.64 UR12, c[0x0][0x3b8] ;  /* 0x00007700ff0c77ac */ /* 0x000ea60008000a00 */
[----:B------:R-:W-:Y:S01]  /*0210*/  FADD R10, R4, R5 ;  /* 0x00000005040a7221 */ /* 0x000fe20000000000 */
[----:B------:R-:W0:Y:S01]  /*0220*/  F2I.TRUNC.NTZ R9, R9 ;  /* 0x0000000900097305 */ /* 0x000e22000020f100 */
[----:B------:R-:W3:Y:S02]  /*0230*/  LDCU.64 UR16, c[0x0][0x3a0] ;  /* 0x00007400ff1077ac */ /* 0x000ee40008000a00 */
[----:B------:R-:W4:Y:S01]  /*0240*/  LDC.64 R4, c[0x0][0x388] ;  /* 0x0000e200ff047b82 */ /* 0x000f220000000a00 */
[----:B------:R-:W-:Y:S01]  /*0250*/  UMOV UR4, 0x400 ;  /* 0x0000040000047882 */ /* 0x000fe20000000000 */
[----:B------:R-:W-:-:S03]  /*0260*/  UISETP.GE.U32.AND UP0, UPT, UR9, 0x11, UPT ;  /* 0x000000110900788c */ /* 0x000fc6000bf06070 */
[----:B------:R-:W5:Y:S01]  /*0270*/  F2I.TRUNC.NTZ R27, R10 ;  /* 0x0000000a001b7305 */ /* 0x000f62000020f100 */
[----:B------:R-:W-:Y:S01]  /*0280*/  UIADD3 UR7, UPT, UPT, UR4, 0x400, URZ ;  /* 0x0000040004077890 */ /* 0x000fe2000fffe0ff */
[----:B0-----:R-:W-:Y:S01]  /*0290*/  IMAD.WIDE.U32 R30, R9, UR14, R6 ;  /* 0x0000000e091e7c25 */ /* 0x001fe2000f8e0006 */
[----:B------:R-:W-:-:S05]  /*02a0*/  SHF.R.S32.HI R11, RZ, 0x1f, R9 ;  /* 0x0000001fff0b7819 */ /* 0x000fca0000011409 */
[----:B--2---:R-:W0:Y:S01]  /*02b0*/  I2F.U64 R24, UR12 ;  /* 0x0000000c00187d12 */ /* 0x004e220008301000 */
[----:B-1----:R-:W-:Y:S02]  /*02c0*/  ULEA UR4, UR8, UR4, 0x18 ;  /* 0x0000000408047291 */ /* 0x002fe4000f8ec0ff */
[----:B------:R-:W-:Y:S01]  /*02d0*/  ULEA UR7, UR8, UR7, 0x18 ;  /* 0x0000000708077291 */ /* 0x000fe2000f8ec0ff */
[----:B------:R-:W-:Y:S01]  /*02e0*/  IMAD R12, R11, UR14, RZ ;  /* 0x0000000e0b0c7c24 */ /* 0x000fe2000f8e02ff */
[----:B-----5:R-:W-:Y:S01]  /*02f0*/  SHF.R.S32.HI R6, RZ, 0x1f, R27 ;  /* 0x0000001fff067819 */ /* 0x020fe2000001141b */
[----:B------:R-:W-:Y:S01]  /*0300*/  UIADD3 UR8, UPT, UPT, UR9, 0xf, URZ ;  /* 0x0000000f09087890 */ /* 0x000fe2000fffe0ff */
[----:B------:R-:W-:Y:S01]  /*0310*/  LEA R29, R8, UR4, 0x6 ;  /* 0x00000004081d7c11 */ /* 0x000fe2000f8e30ff */
[----:B------:R-:W-:Y:S01]  /*0320*/  IMAD R11, R9, UR15, R12 ;  /* 0x0000000f090b7c24 */ /* 0x000fe2000f8e020c */
[----:B------:R-:W-:Y:S01]  /*0330*/  LEA R28, R20, UR7, 0x6 ;  /* 0x00000007141c7c11 */ /* 0x000fe2000f8e30ff */
[----:B---3--:R-:W-:Y:S01]  /*0340*/  IMAD R6, R6, UR16, RZ ;  /* 0x0000001006067c24 */ /* 0x008fe2000f8e02ff */
[----:B------:R-:W-:Y:S01]  /*0350*/  LEA R23, R20, R29, 0x2 ;  /* 0x0000001d14177211 */ /* 0x000fe200078e10ff */
[----:B------:R-:W-:Y:S01]  /*0360*/  UMOV UR4, URZ ;  /* 0x000000ff00047c82 */ /* 0x000fe20008000000 */
[----:B------:R-:W-:Y:S01]  /*0370*/  IADD3 R31, PT, PT, R31, R11, RZ ;  /* 0x0000000b1f1f7210 */ /* 0x000fe20007ffe0ff */
[----:B------:R-:W-:-:S02]  /*0380*/  IMAD R7, R27, UR17, R6 ;  /* 0x000000111b077c24 */ /* 0x000fc4000f8e0206 */
[----:B----4-:R-:W-:Y:S01]  /*0390*/  IMAD.WIDE.U32 R26, R27, UR16, R4 ;  /* 0x000000101b1a7c25 */ /* 0x010fe2000f8e0004 */
[----:B------:R-:W-:-:S04]  /*03a0*/  LEA R5, R8, UR7, 0x6 ;  /* 0x0000000708057c11 */ /* 0x000fc8000f8e30ff */
[----:B------:R-:W-:Y:S02]  /*03b0*/  IADD3 R27, PT, PT, R27, R7, RZ ;  /* 0x000000071b1b7210 */ /* 0x000fe40007ffe0ff */
[----:B------:R-:W-:Y:S01]  /*03c0*/  LEA R22, R20, R5, 0x2 ;  /* 0x0000000514167211 */ /* 0x000fe200078e10ff */
[----:B0-----:R-:W-:Y:S06]  /*03d0*/  BRA.U !UP0, `(.L_x_1) ;  /* 0x0000000508547547 */ /* 0x001fec000b800000 */
[----:B------:R-:W-:Y:S01]  /*03e0*/  USHF.R.U32.HI UR4, URZ, 0x4, UR8 ;  /* 0x00000004ff047899 */ /* 0x000fe20008011608 */
[----:B------:R-:W-:Y:S02]  /*03f0*/  MOV R33, RZ ;  /* 0x000000ff00217202 */ /* 0x000fe40000000f00 */
[----:B------:R-:W-:Y:S01]  /*0400*/  MOV R21, R20 ;  /* 0x0000001400157202 */ /* 0x000fe20000000f00 */
[----:B------:R-:W-:-:S04]  /*0410*/  ULOP3.LUT UR4, UR4, 0x7fffffe, URZ, 0xc0, !UPT ;  /* 0x07fffffe04047892 */ /* 0x000fc8000f8ec0ff */
[----:B------:R-:W-:-:S12]  /*0420*/  UIADD3 UR4, UPT, UPT, -UR4, URZ, URZ ;  /* 0x000000ff04047290 */ /* 0x000fd8000fffe1ff */
.L_x_2:
[----:B------:R-:W-:-:S04]  /*0430*/  I2FP.F32.U32 R9, R21 ;  /* 0x0000001500097245 */ /* 0x000fc80000201000 */
[----:B------:R-:W-:-:S13]  /*0440*/  FSETP.GT.AND P0, PT, R24, R9, PT ;  /* 0x000000091800720b */ /* 0x000fda0003f04000 */
[----:B------:R-:W0:Y:S02]  /*0450*/  @P0 F2I.TRUNC.NTZ R7, R9 ;  /* 0x0000000900070305 */ /* 0x000e24000020f100 */
[----:B0-----:R-:W-:-:S04]  /*0460*/  @P0 IMAD.WIDE R4, R7, 0x4, R26 ;  /* 0x0000000407040825 */ /* 0x001fc800078e021a */
[----:B------:R-:W-:Y:S01]  /*0470*/  @P0 IMAD.WIDE R6, R7, 0x4, R30 ;  /* 0x0000000407060825 */ /* 0x000fe200078e021e */
[----:B------:R-:W2:Y:S04]  /*0480*/  @P0 LDG.E R25, desc[UR10][R4.64] ;  /* 0x0000000a04190981 */ /* 0x000ea8000c1e1900 */
[----:B------:R-:W3:Y:S01]  /*0490*/  @P0 LDG.E R32, desc[UR10][R6.64] ;  /* 0x0000000a06200981 */ /* 0x000ee2000c1e1900 */
[----:B------:R-:W-:-:S03]  /*04a0*/  @!P0 MOV R25, RZ ;  /* 0x000000ff00198202 */ /* 0x000fc60000000f00 */
[----:B---3--:R-:W-:Y:S04]  /*04b0*/  @P0 STS [R23], R32 ;  /* 0x0000002017000388 */ /* 0x008fe80000000800 */
[----:B------:R-:W-:Y:S04]  /*04c0*/  @!P0 STS [R23], RZ ;  /* 0x000000ff17008388 */ /* 0x000fe80000000800 */
[----:B--2---:R-:W-:Y:S01]  /*04d0*/  STS [R22], R25 ;  /* 0x0000001916007388 */ /* 0x004fe20000000800 */
[----:B------:R-:W-:Y:S06]  /*04e0*/  BAR.SYNC.DEFER_BLOCKING 0x0 ;  /* 0x0000000000007b1d */ /* 0x000fec0000010000 */
[----:B------:R-:W-:Y:S04]  /*04f0*/  LDS.128 R12, [R29] ;  /* 0x000000001d0c7984 */ /* 0x000fe80000000c00 */
[----:B------:R-:W0:Y:S04]  /*0500*/  LDS.128 R16, [R28] ;  /* 0x000000001c107984 */ /* 0x000e280000000c00 */
[----:B------:R-:W-:Y:S04]  /*0510*/  LDS.128 R8, [R29+0x10] ;  /* 0x000010001d087984 */ /* 0x000fe80000000c00 */
[----:B------:R-:W1:Y:S01]  /*0520*/  LDS.128 R4, [R28+0x10] ;  /* 0x000010001c047984 */ /* 0x000e620000000c00 */
[----:B0-----:R-:W-:-:S04]  /*0530*/  FFMA R12, R12, R16, R33 ;  /* 0x000000100c0c7223 */ /* 0x001fc80000000021 */
[----:B------:R-:W-:-:S04]  /*0540*/  FFMA R13, R13, R17, R12 ;  /* 0x000000110d0d7223 */ /* 0x000fc8000000000c */
[----:B------:R-:W-:-:S04]  /*0550*/  FFMA R14, R14, R18, R13 ;  /* 0x000000120e0e7223 */ /* 0x000fc8000000000d */
[----:B------:R-:W-:Y:S02]  /*0560*/  FFMA R15, R15, R19, R14 ;  /* 0x000000130f0f7223 */ /* 0x000fe4000000000e */
[----:B------:R-:W-:Y:S02]  /*0570*/  LDS.128 R16, [R29+0x20] ;  /* 0x000020001d107984 */ /* 0x000fe40000000c00 */
[----:B-1----:R-:W-:Y:S02]  /*0580*/  FFMA R4, R8, R4, R15 ;  /* 0x0000000408047223 */ /* 0x002fe4000000000f */
[----:B------:R-:W0:Y:S02]  /*0590*/  LDS.128 R12, [R28+0x20] ;  /* 0x000020001c0c7984 */ /* 0x000e240000000c00 */
[----:B------:R-:W-:-:S04]  /*05a0*/  FFMA R5, R9, R5, R4 ;  /* 0x0000000509057223 */ /* 0x000fc80000000004 */
[----:B------:R-:W-:-:S04]  /*05b0*/  FFMA R6, R10, R6, R5 ;  /* 0x000000060a067223 */ /* 0x000fc80000000005 */
[----:B------:R-:W-:Y:S02]  /*05c0*/  FFMA R7, R11, R7, R6 ;  /* 0x000000070b077223 */ /* 0x000fe40000000006 */
[----:B------:R-:W-:Y:S02]  /*05d0*/  LDS.128 R8, [R29+0x30] ;  /* 0x000030001d087984 */ /* 0x000fe40000000c00 */
[----:B0-----:R-:W-:Y:S02]  /*05e0*/  FFMA R12, R16, R12, R7 ;  /* 0x0000000c100c7223 */ /* 0x001fe40000000007 */
[----:B------:R-:W0:Y:S02]  /*05f0*/  LDS.128 R4, [R28+0x30] ;  /* 0x000030001c047984 */ /* 0x000e240000000c00 */
[----:B------:R-:W-:Y:S01]  /*0600*/  FFMA R13, R17, R13, R12 ;  /* 0x0000000d110d7223 */ /* 0x000fe2000000000c */
[----:B------:R-:W-:-:S03]  /*0610*/  IADD3 R12, PT, PT, R21, 0x10, RZ ;  /* 0x00000010150c7810 */ /* 0x000fc60007ffe0ff */
[----:B------:R-:W-:Y:S01]  /*0620*/  FFMA R14, R18, R14, R13 ;  /* 0x0000000e120e7223 */ /* 0x000fe2000000000d */
[----:B------:R-:W-:-:S03]  /*0630*/  I2FP.F32.U32 R13, R12 ;  /* 0x0000000c000d7245 */ /* 0x000fc60000201000 */
[----:B------:R-:W-:Y:S01]  /*0640*/  FFMA R15, R19, R15, R14 ;  /* 0x0000000f130f7223 */ /* 0x000fe2000000000e */
[----:B------:R-:W-:Y:S01]  /*0650*/  BAR.SYNC.DEFER_BLOCKING 0x0 ;  /* 0x0000000000007b1d */ /* 0x000fe20000010000 */
[----:B------:R-:W-:-:S13]  /*0660*/  FSETP.GT.AND P0, PT, R24, R13, PT ;  /* 0x0000000d1800720b */ /* 0x000fda0003f04000 */
[----:B------:R-:W1:Y:S01]  /*0670*/  @P0 F2I.TRUNC.NTZ R33, R13 ;  /* 0x0000000d00210305 */ /* 0x000e62000020f100 */
[----:B------:R-:W-:Y:S01]  /*0680*/  @!P0 MOV R25, RZ ;  /* 0x000000ff00198202 */ /* 0x000fe20000000f00 */
[----:B-1----:R-:W-:-:S04]  /*0690*/  @P0 IMAD.WIDE R34, R33, 0x4, R30 ;  /* 0x0000000421220825 */ /* 0x002fc800078e021e */
[----:B0-----:R-:W-:Y:S01]  /*06a0*/  FFMA R4, R8, R4, R15 ;  /* 0x0000000408047223 */ /* 0x001fe2000000000f */
[----:B------:R-:W-:Y:S01]  /*06b0*/  @P0 IMAD.WIDE R32, R33, 0x4, R26 ;  /* 0x0000000421200825 */ /* 0x000fe200078e021a */
[----:B------:R-:W2:Y:S04]  /*06c0*/  @P0 LDG.E R34, desc[UR10][R34.64] ;  /* 0x0000000a22220981 */ /* 0x000ea8000c1e1900 */
[----:B------:R-:W3:Y:S01]  /*06d0*/  @P0 LDG.E R25, desc[UR10][R32.64] ;  /* 0x0000000a20190981 */ /* 0x000ee2000c1e1900 */
[----:B------:R-:W-:Y:S01]  /*06e0*/  FFMA R5, R9, R5, R4 ;  /* 0x0000000509057223 */ /* 0x000fe20000000004 */
[----:B------:R-:W-:Y:S01]  /*06f0*/  UIADD3 UR4, UPT, UPT, UR4, 0x2, URZ ;  /* 0x0000000204047890 */ /* 0x000fe2000fffe0ff */
[----:B------:R-:W-:Y:S01]  /*0700*/  IADD3 R21, PT, PT, R21, 0x20, RZ ;  /* 0x0000002015157810 */ /* 0x000fe20007ffe0ff */
[----:B------:R-:W-:Y:S01]  /*0710*/  @!P0 STS [R23], RZ ;  /* 0x000000ff17008388 */ /* 0x000fe20000000800 */
[----:B------:R-:W-:Y:S01]  /*0720*/  FFMA R6, R10, R6, R5 ;  /* 0x000000060a067223 */ /* 0x000fe20000000005 */
[----:B------:R-:W-:-:S03]  /*0730*/  UISETP.NE.AND UP0, UPT, UR4, URZ, UPT ;  /* 0x000000ff0400728c */ /* 0x000fc6000bf05270 */
[----:B------:R-:W-:Y:S01]  /*0740*/  FFMA R7, R11, R7, R6 ;  /* 0x000000070b077223 */ /* 0x000fe20000000006 */
[----:B--2---:R-:W-:Y:S04]  /*0750*/  @P0 STS [R23], R34 ;  /* 0x0000002217000388 */ /* 0x004fe80000000800 */
[----:B---3--:R-:W-:Y:S01]  /*0760*/  STS [R22], R25 ;  /* 0x0000001916007388 */ /* 0x008fe20000000800 */
[----:B------:R-:W-:Y:S06]  /*0770*/  BAR.SYNC.DEFER_BLOCKING 0x0 ;  /* 0x0000000000007b1d */ /* 0x000fec0000010000 */
[----:B------:R-:W-:Y:S04]  /*0780*/  LDS.128 R16, [R29] ;  /* 0x000000001d107984 */ /* 0x000fe80000000c00 */
[----:B------:R-:W0:Y:S04]  /*0790*/  LDS.128 R12, [R28] ;  /* 0x000000001c0c7984 */ /* 0x000e280000000c00 */
[----:B------:R-:W-:Y:S01]  /*07a0*/  LDS.128 R8, [R28+0x10] ;  /* 0x000010001c087984 */ /* 0x000fe20000000c00 */
[----:B0-----:R-:W-:-:S03]  /*07b0*/  FFMA R12, R16, R12, R7 ;  /* 0x0000000c100c7223 */ /* 0x001fc60000000007 */
[----:B------:R-:W0:Y:S01]  /*07c0*/  LDS.128 R4, [R29+0x10] ;  /* 0x000010001d047984 */ /* 0x000e220000000c00 */
[----:B------:R-:W-:-:S04]  /*07d0*/  FFMA R13, R17, R13, R12 ;  /* 0x0000000d110d7223 */ /* 0x000fc8000000000c */
[----:B------:R-:W-:-:S04]  /*07e0*/  FFMA R14, R18, R14, R13 ;  /* 0x0000000e120e7223 */ /* 0x000fc8000000000d */
[----:B------:R-:W-:Y:S02]  /*07f0*/  FFMA R15, R19, R15, R14 ;  /* 0x0000000f130f7223 */ /* 0x000fe4000000000e */
[----:B------:R-:W-:Y:S02]  /*0800*/  LDS.128 R16, [R29+0x20] ;  /* 0x000020001d107984 */ /* 0x000fe40000000c00 */
[----:B0-----:R-:W-:Y:S02]  /*0810*/  FFMA R4, R4, R8, R15 ;  /* 0x0000000804047223 */ /* 0x001fe4000000000f */
[----:B------:R-:W0:Y:S02]  /*0820*/  LDS.128 R12, [R28+0x20] ;  /* 0x000020001c0c7984 */ /* 0x000e240000000c00 */
        /* <DEDUP_REMOVED lines=8> */
[----:B------:R-:W-:-:S04]  /*08b0*/  FFMA R15, R19, R15, R14 ;  /* 0x0000000f130f7223 */ /* 0x000fc8000000000e */
[----:B0-----:R-:W-:-:S04]  /*08c0*/  FFMA R4, R4, R8, R15 ;  /* 0x0000000804047223 */ /* 0x001fc8000000000f */
[----:B------:R-:W-:-:S04]  /*08d0*/  FFMA R5, R5, R9, R4 ;  /* 0x0000000905057223 */ /* 0x000fc80000000004 */
[----:B------:R-:W-:-:S04]  /*08e0*/  FFMA R6, R6, R10, R5 ;  /* 0x0000000a06067223 */ /* 0x000fc80000000005 */
[----:B------:R-:W-:Y:S01]  /*08f0*/  FFMA R33, R7, R11, R6 ;  /* 0x0000000b07217223 */ /* 0x000fe20000000006 */
[----:B------:R-:W-:Y:S06]  /*0900*/  BAR.SYNC.DEFER_BLOCKING 0x0 ;  /* 0x0000000000007b1d */ /* 0x000fec0000010000 */
[----:B------:R-:W-:Y:S05]  /*0910*/  BRA.U UP0, `(.L_x_2) ;  /* 0xfffffff900c47547 */ /* 0x000fea000b83ffff */
[----:B------:R-:W-:-:S12]  /*0920*/  ULOP3.LUT UR4, UR8, 0x7fffffe0, URZ, 0xc0, !UPT ;  /* 0x7fffffe008047892 */ /* 0x000fd8000f8ec0ff */
.L_x_1:
[----:B------:R-:W-:-:S09]  /*0930*/  ULOP3.LUT UP0, URZ, UR8, 0x10, URZ, 0xc0, !UPT ;  /* 0x0000001008ff7892 */ /* 0x000fd2000f80c0ff */
[----:B------:R-:W-:Y:S05]  /*0940*/  BRA.U !UP0, `(.L_x_0) ;  /* 0x0000000108a47547 */ /* 0x000fea000b800000 */
[----:B------:R-:W-:Y:S01]  /*0950*/  IADD3 R20, PT, PT, R20, UR4, RZ ;  /* 0x0000000414147c10 */ /* 0x000fe2000fffe0ff */
[----:B------:R-:W-:Y:S03]  /*0960*/  BSSY.RECONVERGENT B0, `(.L_x_3) ;  /* 0x000000c000007945 */ /* 0x000fe60003800200 */
[----:B------:R-:W-:-:S04]  /*0970*/  I2FP.F32.U32 R5, R20 ;  /* 0x0000001400057245 */ /* 0x000fc80000201000 */
[----:B------:R-:W-:-:S13]  /*0980*/  FSETP.GT.AND P0, PT, R24, R5, PT ;  /* 0x000000051800720b */ /* 0x000fda0003f04000 */
[----:B------:R0:W-:Y:S01]  /*0990*/  @!P0 STS [R23], RZ ;  /* 0x000000ff17008388 */ /* 0x0001e20000000800 */
[----:B------:R-:W-:Y:S01]  /*09a0*/  @!P0 MOV R35, RZ ;  /* 0x000000ff00238202 */ /* 0x000fe20000000f00 */
[----:B------:R-:W-:Y:S06]  /*09b0*/  @!P0 BRA `(.L_x_4) ;  /* 0x0000000000188947 */ /* 0x000fec0003800000 */
[----:B------:R-:W1:Y:S02]  /*09c0*/  F2I.TRUNC.NTZ R5, R5 ;  /* 0x0000000500057305 */ /* 0x000e64000020f100 */
[----:B-1----:R-:W-:-:S06]  /*09d0*/  IMAD.WIDE R30, R5, 0x4, R30 ;  /* 0x00000004051e7825 */ /* 0x002fcc00078e021e */
[----:B------:R-:W2:Y:S01]  /*09e0*/  LDG.E R30, desc[UR10][R30.64] ;  /* 0x0000000a1e1e7981 */ /* 0x000ea2000c1e1900 */
[----:B------:R-:W-:-:S05]  /*09f0*/  IMAD.WIDE R26, R5, 0x4, R26 ;  /* 0x00000004051a7825 */ /* 0x000fca00078e021a */
[----:B------:R1:W5:Y:S04]  /*0a00*/  LDG.E R35, desc[UR10][R26.64] ;  /* 0x0000000a1a237981 */ /* 0x000368000c1e1900 */
[----:B--2---:R1:W-:Y:S02]  /*0a10*/  STS [R23], R30 ;  /* 0x0000001e17007388 */ /* 0x0043e40000000800 */
.L_x_4:
[----:B------:R-:W-:Y:S05]  /*0a20*/  BSYNC.RECONVERGENT B0 ;  /* 0x0000000000007941 */ /* 0x000fea0003800200 */
.L_x_3:
[----:B-----5:R-:W-:Y:S01]  /*0a30*/  STS [R22], R35 ;  /* 0x0000002316007388 */ /* 0x020fe20000000800 */
[----:B------:R-:W-:Y:S06]  /*0a40*/  BAR.SYNC.DEFER_BLOCKING 0x0 ;  /* 0x0000000000007b1d */ /* 0x000fec0000010000 */
[----:B01----:R-:W-:Y:S04]  /*0a50*/  LDS.128 R20, [R29] ;  /* 0x000000001d147984 */ /* 0x003fe80000000c00 */
[----:B------:R-:W0:Y:S04]  /*0a60*/  LDS.128 R24, [R28] ;  /* 0x000000001c187984 */ /* 0x000e280000000c00 */
[----:B------:R-:W-:Y:S04]  /*0a70*/  LDS.128 R4, [R29+0x10] ;  /* 0x000010001d047984 */ /* 0x000fe80000000c00 */
[----:B------:R-:W1:Y:S04]  /*0a80*/  LDS.128 R8, [R28+0x10] ;  /* 0x000010001c087984 */ /* 0x000e680000000c00 */
[----:B------:R-:W-:Y:S04]  /*0a90*/  LDS.128 R12, [R29+0x20] ;  /* 0x000020001d0c7984 */ /* 0x000fe80000000c00 */
[----:B------:R-:W2:Y:S01]  /*0aa0*/  LDS.128 R16, [R28+0x20] ;  /* 0x000020001c107984 */ /* 0x000ea20000000c00 */
        /* <DEDUP_REMOVED lines=9> */
[----:B------:R-:W-:-:S04]  /*0b40*/  FFMA R7, R7, R11, R6 ;  /* 0x0000000b07077223 */ /* 0x000fc80000000006 */
[----:B--2---:R-:W-:-:S04]  /*0b50*/  FFMA R12, R12, R16, R7 ;  /* 0x000000100c0c7223 */ /* 0x004fc80000000007 */
        /* <DEDUP_REMOVED lines=8> */
.L_x_0:
[----:B------:R-:W0:Y:S01]  /*0be0*/  LDC.64 R4, c[0x0][0x390] ;  /* 0x0000e400ff047b82 */ /* 0x000e220000000a00 */
[----:B------:R-:W0:Y:S02]  /*0bf0*/  LDCU.64 UR8, c[0x0][0x3a8] ;  /* 0x00007500ff0877ac */ /* 0x000e240008000a00 */
[----:B0-----:R-:W-:-:S04]  /*0c00*/  IMAD.WIDE.U32 R4, R2, UR8, R4 ;  /* 0x0000000802047c25 */ /* 0x001fc8000f8e0004 */
[----:B------:R-:W-:Y:S01]  /*0c10*/  IMAD R2, R2, UR9, R5 ;  /* 0x0000000902027c24 */ /* 0x000fe2000f8e0205 */
[----:B------:R-:W-:-:S04]  /*0c20*/  LEA R4, P0, R3, R4, 0x2 ;  /* 0x0000000403047211 */ /* 0x000fc800078010ff */
[----:B------:R-:W-:-:S05]  /*0c30*/  LEA.HI.X R5, R3, R2, R0, 0x2, P0 ;  /* 0x0000000203057211 */ /* 0x000fca00000f1400 */
[----:B------:R-:W-:Y:S01]  /*0c40*/  STG.E desc[UR10][R4.64], R33 ;  /* 0x0000002104007986 */ /* 0x000fe2000c10190a */
[----:B------:R-:W-:Y:S05]  /*0c50*/  EXIT ;  /* 0x000000000000794d */ /* 0x000fea0003800000 */
.L_x_5:
[----:B------:R-:W-:-:S00]  /*0c60*/  BRA `(.L_x_5) ;  /* 0xfffffffc00fc7947 */ /* 0x000fc0000383ffff */
[----:B------:R-:W-:-:S00]  /*0c70*/  NOP ;  /* 0x0000000000007918 */ /* 0x000fc00000000000 */
        /* <DEDUP_REMOVED lines=8> */
.L_x_29:


//--------------------- .text._Z15MatMulKernelATBPKfS0_Pfmmmmmm --------------------------
	.section	.text._Z15MatMulKernelATBPKfS0_Pfmmmmmm,"ax",@progbits
	.align	128
        .global         _Z15MatMulKernelATBPKfS0_Pfmmmmmm
        .type           _Z15MatMulKernelATBPKfS0_Pfmmmmmm,@function
        .size           _Z15MatMulKernelATBPKfS0_Pfmmmmmm,(.L_x_30 - _Z15MatMulKernelATBPKfS0_Pfmmmmmm)
        .other          _Z15MatMulKernelATBPKfS0_Pfmmmmmm,@"STO_CUDA_ENTRY STV_DEFAULT"
_Z15MatMulKernelATBPKfS0_Pfmmmmmm:
.text._Z15MatMulKernelATBPKfS0_Pfmmmmmm:
[----:B------:R-:W-:Y:S01]  /*0000*/  LDC R1, c[0x0][0x37c] ;  /* 0x0000df00ff017b82 */ /* 0x000fe20000000800 */
[----:B------:R-:W0:Y:S07]  /*0010*/  S2R R11, SR_TID.Y ;  /* 0x00000000000b7919 */ /* 0x000e2e0000002200 */
[----:B------:R-:W1:Y:S01]  /*0020*/  S2UR UR4, SR_CTAID.Y ;  /* 0x00000000000479c3 */ /* 0x000e620000002600 */
[----:B------:R-:W2:Y:S01]  /*0030*/  LDCU UR9, c[0x0][0x3b8] ;  /* 0x00007700ff0977ac */ /* 0x000ea20008000800 */
[----:B------:R-:W-:Y:S01]  /*0040*/  HFMA2 R15, -RZ, RZ, 0, 0 ;  /* 0x00000000ff0f7431 */ /* 0x000fe200000001ff */
[----:B------:R-:W3:Y:S01]  /*0050*/  S2R R13, SR_TID.X ;  /* 0x00000000000d7919 */ /* 0x000ee20000002100 */
[----:B------:R-:W1:Y:S04]  /*0060*/  LDCU UR5, c[0x0][0x364] ;  /* 0x00006c80ff0577ac */ /* 0x000e680008000800 */
[----:B------:R-:W4:Y:S01]  /*0070*/  S2UR UR6, SR_CTAID.X ;  /* 0x00000000000679c3 */ /* 0x000f220000002500 */
[----:B------:R-:W4:Y:S01]  /*0080*/  LDCU UR7, c[0x0][0x360] ;  /* 0x00006c00ff0777ac */ /* 0x000f220008000800 */
[----:B------:R-:W0:Y:S01]  /*0090*/  LDCU.64 UR10, c[0x0][0x358] ;  /* 0x00006b00ff0a77ac */ /* 0x000e220008000a00 */
[----:B--2---:R-:W-:-:S02]  /*00a0*/  UISETP.GE.AND UP0, UPT, UR9, 0x1, UPT ;  /* 0x000000010900788c */ /* 0x004fc4000bf06270 */
[----:B-1----:R-:W-:-:S06]  /*00b0*/  UIMAD UR4, UR4, UR5, URZ ;  /* 0x00000005040472a4 */ /* 0x002fcc000f8e02ff */
[----:B0-----:R-:W-:Y:S01]  /*00c0*/  VIADD R8, R11, UR4 ;  /* 0x000000040b087c36 */ /* 0x001fe20008000000 */
[----:B----4-:R-:W-:-:S06]  /*00d0*/  UIMAD UR5, UR6, UR7, URZ ;  /* 0x00000007060572a4 */ /* 0x010fcc000f8e02ff */
[----:B---3--:R-:W-:Y:S01]  /*00e0*/  IADD3 R9, PT, PT, R13, UR5, RZ ;  /* 0x000000050d097c10 */ /* 0x008fe2000fffe0ff */
[----:B------:R-:W-:Y:S06]  /*00f0*/  BRA.U !UP0, `(.L_x_6) ;  /* 0x0000000508f47547 */ /* 0x000fec000b800000 */
[----:B------:R-:W0:Y:S01]  /*0100*/  S2UR UR8, SR_CgaCtaId ;  /* 0x00000000000879c3 */ /* 0x000e220000008800 */
[----:B------:R-:W1:Y:S01]  /*0110*/  LDCU.64 UR12, c[0x0][0x3c0] ;  /* 0x00007800ff0c77ac */ /* 0x000e620008000a00 */
[----:B------:R-:W-:Y:S01]  /*0120*/  VIADD R10, R13, UR4 ;  /* 0x000000040d0a7c36 */ /* 0x000fe20008000000 */
[----:B------:R-:W-:Y:S01]  /*0130*/  SHF.R.S32.HI R0, RZ, 0x1f, R9 ;  /* 0x0000001fff007819 */ /* 0x000fe20000011409 */
[----:B------:R-:W-:Y:S01]  /*0140*/  IMAD.MOV.U32 R15, RZ, RZ, RZ ;  /* 0x000000ffff0f7224 */ /* 0x000fe200078e00ff */
[----:B------:R-:W2:Y:S01]  /*0150*/  LDCU.64 UR14, c[0x0][0x3b0] ;  /* 0x00007600ff0e77ac */ /* 0x000ea20008000a00 */
[----:B------:R-:W-:Y:S02]  /*0160*/  MOV R18, RZ ;  /* 0x000000ff00127202 */ /* 0x000fe40000000f00 */
[----:B------:R-:W3:Y:S01]  /*0170*/  LDC.64 R2, c[0x0][0x380] ;  /* 0x0000e000ff027b82 */ /* 0x000ee20000000a00 */
[----:B------:R-:W-:Y:S01]  /*0180*/  UMOV UR7, 0x400 ;  /* 0x0000040000077882 */ /* 0x000fe20000000000 */
[----:B------:R-:W-:-:S02]  /*0190*/  UIADD3 UR6, UPT, UPT, UR9, 0xf, URZ ;  /* 0x0000000f09067890 */ /* 0x000fc4000fffe0ff */
[----:B------:R-:W-:Y:S02]  /*01a0*/  UIADD3 UR4, UPT, UPT, UR7, 0x400, URZ ;  /* 0x0000040007047890 */ /* 0x000fe4000fffe0ff */
[----:B------:R-:W-:Y:S02]  /*01b0*/  USHF.R.U32.HI UR6, URZ, 0x4, UR6 ;  /* 0x00000004ff067899 */ /* 0x000fe40008011606 */
[----:B------:R-:W4:Y:S01]  /*01c0*/  LDC.64 R4, c[0x0][0x388] ;  /* 0x0000e200ff047b82 */ /* 0x000f220000000a00 */
[----:B------:R-:W3:Y:S01]  /*01d0*/  LDCU.64 UR18, c[0x0][0x3c0] ;  /* 0x00007800ff1277ac */ /* 0x000ee20008000a00 */
[----:B-1----:R-:W-:Y:S01]  /*01e0*/  ISETP.GE.U32.AND P0, PT, R9, UR12, PT ;  /* 0x0000000c09007c0c */ /* 0x002fe2000bf06070 */
[----:B------:R-:W1:Y:S03]  /*01f0*/  LDCU.64 UR16, c[0x0][0x3a0] ;  /* 0x00007400ff1077ac */ /* 0x000e660008000a00 */
[----:B------:R-:W-:Y:S01]  /*0200*/  ISETP.GE.U32.AND.EX P0, PT, R0, UR13, PT, P0 ;  /* 0x0000000d00007c0c */ /* 0x000fe2000bf06100 */
[----:B0-----:R-:W-:Y:S01]  /*0210*/  ULEA UR7, UR8, UR7, 0x18 ;  /* 0x0000000708077291 */ /* 0x001fe2000f8ec0ff */
[----:B--2---:R-:W-:Y:S01]  /*0220*/  ISETP.LT.U32.AND P1, PT, R8, UR14, PT ;  /* 0x0000000e08007c0c */ /* 0x004fe2000bf21070 */
[----:B------:R-:W-:Y:S01]  /*0230*/  ULEA UR4, UR8, UR4, 0x18 ;  /* 0x0000000408047291 */ /* 0x000fe2000f8ec0ff */
[----:B------:R-:W0:Y:S02]  /*0240*/  LDCU.64 UR12, c[0x0][0x398] ;  /* 0x00007300ff0c77ac */ /* 0x000e240008000a00 */
[----:B------:R-:W-:-:S02]  /*0250*/  ISETP.LT.U32.AND.EX P0, PT, RZ, UR15, !P0, P1 ;  /* 0x0000000fff007c0c */ /* 0x000fc4000c701110 */
[----:B------:R-:W-:Y:S01]  /*0260*/  LEA R14, R11, UR7, 0x6 ;  /* 0x000000070b0e7c11 */ /* 0x000fe2000f8e30ff */
[----:B---3--:R-:W-:Y:S01]  /*0270*/  IMAD.WIDE.U32 R2, R10, 0x4, R2 ;  /* 0x000000040a027825 */ /* 0x008fe200078e0002 */
[C---:B------:R-:W-:Y:S01]  /*0280*/  IADD3 R17, P1, PT, R13.reuse, UR5, RZ ;  /* 0x000000050d117c10 */ /* 0x040fe2000ff3e0ff */
[----:B------:R-:W2:Y:S01]  /*0290*/  LDCU.128 UR20, c[0x0][0x3b0] ;  /* 0x00007600ff1477ac */ /* 0x000ea20008000c00 */
[C---:B------:R-:W-:Y:S01]  /*02a0*/  LEA R12, R13.reuse, UR4, 0x2 ;  /* 0x000000040d0c7c11 */ /* 0x040fe2000f8e10ff */
[--C-:B------:R-:W-:Y:S01]  /*02b0*/  IMAD R13, R13, 0x4, R14.reuse ;  /* 0x000000040d0d7824 */ /* 0x100fe200078e020e */
[----:B------:R-:W-:Y:S01]  /*02c0*/  IADD3.X R19, PT, PT, RZ, RZ, RZ, P1, !PT ;  /* 0x000000ffff137210 */ /* 0x000fe20000ffe4ff */
[C---:B------:R-:W-:Y:S01]  /*02d0*/  IMAD R14, R11.reuse, -0x3c, R14 ;  /* 0xffffffc40b0e7824 */ /* 0x040fe200078e020e */
[----:B------:R-:W-:Y:S01]  /*02e0*/  LEA R0, R11, R12, 0x6 ;  /* 0x0000000c0b007211 */ /* 0x000fe200078e30ff */
[----:B----4-:R-:W-:Y:S01]  /*02f0*/  IMAD.WIDE R4, R9, 0x4, R4 ;  /* 0x0000000409047825 */ /* 0x010fe200078e0204 */
[----:B01----:R-:W-:-:S12]  /*0300*/  UIADD3 UR6, UPT, UPT, -UR6, URZ, URZ ;  /* 0x000000ff06067290 */ /* 0x003fd8000fffe1ff */
.L_x_14:
[----:B--2---:R-:W-:Y:S01]  /*0310*/  ISETP.GE.U32.AND P1, PT, R11, UR22, PT ;  /* 0x000000160b007c0c */ /* 0x004fe2000bf26070 */
[----:B------:R-:W-:Y:S01]  /*0320*/  UIADD3 UR6, UPT, UPT, UR6, 0x1, URZ ;  /* 0x0000000106067890 */ /* 0x000fe2000fffe0ff */
[----:B------:R-:W-:Y:S01]  /*0330*/  ISETP.GE.U32.AND P2, PT, R10, UR20, PT ;  /* 0x000000140a007c0c */ /* 0x000fe2000bf46070 */
[----:B------:R-:W-:Y:S01]  /*0340*/  BSSY.RECONVERGENT B0, `(.L_x_7) ;  /* 0x000001e000007945 */ /* 0x000fe20003800200 */
[----:B------:R-:W-:Y:S01]  /*0350*/  ISETP.GE.U32.AND.EX P1, PT, R18, UR23, PT, P1 ;  /* 0x0000001712007c0c */ /* 0x000fe2000bf26110 */
[----:B------:R-:W-:Y:S02]  /*0360*/  UISETP.NE.AND UP0, UPT, UR6, URZ, UPT ;  /* 0x000000ff0600728c */ /* 0x000fe4000bf05270 */
[----:B------:R-:W-:Y:S01]  /*0370*/  BSSY.RELIABLE B1, `(.L_x_8) ;  /* 0x0000015000017945 */ /* 0x000fe20003800100 */
[----:B------:R-:W-:Y:S02]  /*0380*/  SHF.R.S32.HI R20, RZ, 0x1f, R11 ;  /* 0x0000001fff147819 */ /* 0x000fe4000001140b */
[----:B------:R-:W-:-:S02]  /*0390*/  ISETP.GE.U32.OR.EX P2, PT, RZ, UR21, P1, P2 ;  /* 0x00000015ff007c0c */ /* 0x000fc40008f46520 */
[----:B------:R-:W-:-:S11]  /*03a0*/  MOV R21, RZ ;  /* 0x000000ff00157202 */ /* 0x000fd60000000f00 */
[----:B01----:R-:W-:Y:S05]  /*03b0*/  @P2 BRA `(.L_x_9) ;  /* 0x00000000002c2947 */ /* 0x003fea0003800000 */
[----:B------:R-:W-:Y:S02]  /*03c0*/  IMAD R16, R20, UR12, RZ ;  /* 0x0000000c14107c24 */ /* 0x000fe4000f8e02ff */
[----:B------:R-:W-:-:S04]  /*03d0*/  IMAD.WIDE.U32 R6, R11, UR12, R2 ;  /* 0x0000000c0b067c25 */ /* 0x000fc8000f8e0002 */
[----:B------:R-:W-:-:S04]  /*03e0*/  IMAD R23, R11, UR13, R16 ;  /* 0x0000000d0b177c24 */ /* 0x000fc8000f8e0210 */
[----:B------:R-:W-:-:S05]  /*03f0*/  IMAD.IADD R7, R7, 0x1, R23 ;  /* 0x0000000107077824 */ /* 0x000fca00078e0217 */
[----:B------:R-:W2:Y:S01]  /*0400*/  LDG.E R6, desc[UR10][R6.64] ;  /* 0x0000000a06067981 */ /* 0x000ea2000c1e1900 */
[----:B------:R-:W-:-:S04]  /*0410*/  ISETP.GE.U32.AND P1, PT, R17, UR18, PT ;  /* 0x0000001211007c0c */ /* 0x000fc8000bf26070 */
[----:B------:R-:W-:-:S13]  /*0420*/  ISETP.GE.U32.AND.EX P1, PT, R19, UR19, PT, P1 ;  /* 0x0000001313007c0c */ /* 0x000fda000bf26110 */
[----:B------:R-:W-:Y:S05]  /*0430*/  @P1 BREAK.RELIABLE B1 ;  /* 0x0000000000011942 */ /* 0x000fea0003800100 */
[----:B--2---:R0:W-:Y:S01]  /*0440*/  STS [R13], R6 ;  /* 0x000000060d007388 */ /* 0x0041e20000000800 */
[----:B------:R-:W-:Y:S05]  /*0450*/  @P1 BRA `(.L_x_10) ;  /* 0x0000000000301947 */ /* 0x000fea0003800000 */
[----:B------:R-:W-:Y:S05]  /*0460*/  BRA `(.L_x_11) ;  /* 0x0000000000147947 */ /* 0x000fea0003800000 */
.L_x_9:
[----:B------:R1:W-:Y:S01]  /*0470*/  STS [R13], RZ ;  /* 0x000000ff0d007388 */ /* 0x0003e20000000800 */
[----:B------:R-:W-:-:S04]  /*0480*/  ISETP.GE.U32.AND P2, PT, R17, UR18, PT ;  /* 0x0000001211007c0c */ /* 0x000fc8000bf46070 */
[----:B------:R-:W-:-:S13]  /*0490*/  ISETP.GE.U32.OR.EX P1, PT, R19, UR19, P1, P2 ;  /* 0x0000001313007c0c */ /* 0x000fda0008f26520 */
[----:B------:R-:W-:Y:S05]  /*04a0*/  @P1 BREAK.RELIABLE B1 ;  /* 0x0000000000011942 */ /* 0x000fea0003800100 */
[----:B-1----:R-:W-:Y:S05]  /*04b0*/  @P1 BRA `(.L_x_10) ;  /* 0x0000000000181947 */ /* 0x002fea0003800000 */
.L_x_11:
[----:B------:R-:W-:Y:S05]  /*04c0*/  BSYNC.RELIABLE B1 ;  /* 0x0000000000017941 */ /* 0x000fea0003800100 */
.L_x_8:
[----:B------:R-:W-:Y:S02]  /*04d0*/  IMAD R16, R20, UR16, RZ ;  /* 0x0000001014107c24 */ /* 0x000fe4000f8e02ff */
[----:B0-----:R-:W-:-:S04]  /*04e0*/  IMAD.WIDE.U32 R6, R11, UR16, R4 ;  /* 0x000000100b067c25 */ /* 0x001fc8000f8e0004 */
[----:B------:R-:W-:-:S05]  /*04f0*/  IMAD R21, R11, UR17, R16 ;  /* 0x000000110b157c24 */ /* 0x000fca000f8e0210 */
[----:B------:R-:W-:-:S05]  /*0500*/  IADD3 R7, PT, PT, R7, R21, RZ ;  /* 0x0000001507077210 */ /* 0x000fca0007ffe0ff */
[----:B------:R1:W5:Y:S02]  /*0510*/  LDG.E R21, desc[UR10][R6.64] ;  /* 0x0000000a06157981 */ /* 0x000364000c1e1900 */
.L_x_10:
[----:B------:R-:W-:Y:S05]  /*0520*/  BSYNC.RECONVERGENT B0 ;  /* 0x0000000000007941 */ /* 0x000fea0003800200 */
.L_x_7:
[----:B------:R-:W-:Y:S05]  /*0530*/  WARPSYNC.ALL ;  /* 0x0000000000007948 */ /* 0x000fea0003800000 */
[----:B-----5:R2:W-:Y:S01]  /*0540*/  STS [R0], R21 ;  /* 0x0000001500007388 */ /* 0x0205e20000000800 */
[----:B------:R-:W-:Y:S01]  /*0550*/  BSSY.RECONVERGENT B0, `(.L_x_12) ;  /* 0x0000033000007945 */ /* 0x000fe20003800200 */
[----:B------:R-:W-:Y:S06]  /*0560*/  BAR.SYNC.DEFER_BLOCKING 0x0 ;  /* 0x0000000000007b1d */ /* 0x000fec0000010000 */
[----:B------:R-:W-:Y:S05]  /*0570*/  @!P0 BRA `(.L_x_13) ;  /* 0x0000000000c08947 */ /* 0x000fea0003800000 */
[----:B------:R-:W-:Y:S04]  /*0580*/  LDS R16, [R14] ;  /* 0x000000000e107984 */ /* 0x000fe80000000800 */
[----:B------:R-:W3:Y:S04]  /*0590*/  LDS R22, [R12] ;  /* 0x000000000c167984 */ /* 0x000ee80000000800 */
[----:B------:R-:W-:Y:S04]  /*05a0*/  LDS R25, [R14+0x40] ;  /* 0x000040000e197984 */ /* 0x000fe80000000800 */
[----:B------:R-:W4:Y:S04]  /*05b0*/  LDS R26, [R12+0x40] ;  /* 0x000040000c1a7984 */ /* 0x000f280000000800 */
[----:B01----:R-:W-:Y:S04]  /*05c0*/  LDS R6, [R14+0x80] ;  /* 0x000080000e067984 */ /* 0x003fe80000000800 */
[----:B------:R-:W0:Y:S04]  /*05d0*/  LDS R7, [R12+0x80] ;  /* 0x000080000c077984 */ /* 0x000e280000000800 */
[----:B------:R-:W-:Y:S04]  /*05e0*/  LDS R20, [R14+0xc0] ;  /* 0x0000c0000e147984 */ /* 0x000fe80000000800 */
[----:B--2---:R-:W1:Y:S04]  /*05f0*/  LDS R21, [R12+0xc0] ;  /* 0x0000c0000c157984 */ /* 0x004e680000000800 */
[----:B------:R-:W-:Y:S01]  /*0600*/  LDS R23, [R12+0x100] ;  /* 0x000100000c177984 */ /* 0x000fe20000000800 */
[----:B---3--:R-:W-:-:S03]  /*0610*/  FFMA R24, R16, R22, R15 ;  /* 0x0000001610187223 */ /* 0x008fc6000000000f */
[----:B------:R-:W2:Y:S04]  /*0620*/  LDS R22, [R14+0x100] ;  /* 0x000100000e167984 */ /* 0x000ea80000000800 */
[----:B------:R-:W-:Y:S01]  /*0630*/  LDS R15, [R14+0x140] ;  /* 0x000140000e0f7984 */ /* 0x000fe20000000800 */
[----:B----4-:R-:W-:-:S03]  /*0640*/  FFMA R25, R25, R26, R24 ;  /* 0x0000001a19197223 */ /* 0x010fc60000000018 */
[----:B------:R-:W3:Y:S04]  /*0650*/  LDS R16, [R12+0x140] ;  /* 0x000140000c107984 */ /* 0x000ee80000000800 */
[----:B------:R-:W-:Y:S01]  /*0660*/  LDS R26, [R12+0x380] ;  /* 0x000380000c1a7984 */ /* 0x000fe20000000800 */
[----:B0-----:R-:W-:-:S03]  /*0670*/  FFMA R25, R6, R7, R25 ;  /* 0x0000000706197223 */ /* 0x001fc60000000019 */
[----:B------:R-:W-:Y:S04]  /*0680*/  LDS R6, [R14+0x180] ;  /* 0x000180000e067984 */ /* 0x000fe80000000800 */
[----:B------:R-:W0:Y:S01]  /*0690*/  LDS R7, [R12+0x180] ;  /* 0x000180000c077984 */ /* 0x000e220000000800 */
[----:B-1----:R-:W-:-:S03]  /*06a0*/  FFMA R25, R20, R21, R25 ;  /* 0x0000001514197223 */ /* 0x002fc60000000019 */
[----:B------:R-:W-:Y:S04]  /*06b0*/  LDS R20, [R14+0x1c0] ;  /* 0x0001c0000e147984 */ /* 0x000fe80000000800 */
[----:B------:R-:W1:Y:S01]  /*06c0*/  LDS R21, [R12+0x1c0] ;  /* 0x0001c0000c157984 */ /* 0x000e620000000800 */
[----:B--2---:R-:W-:-:S03]  /*06d0*/  FFMA R24, R22, R23, R25 ;  /* 0x0000001716187223 */ /* 0x004fc60000000019 */
[----:B------:R-:W-:Y:S04]  /*06e0*/  LDS R22, [R14+0x200] ;  /* 0x000200000e167984 */ /* 0x000fe80000000800 */
[----:B------:R-:W2:Y:S01]  /*06f0*/  LDS R23, [R12+0x200] ;  /* 0x000200000c177984 */ /* 0x000ea20000000800 */
[----:B---3--:R-:W-:-:S03]  /*0700*/  FFMA R27, R15, R16, R24 ;  /* 0x000000100f1b7223 */ /* 0x008fc60000000018 */
[----:B------:R-:W-:Y:S04]  /*0710*/  LDS R24, [R14+0x240] ;  /* 0x000240000e187984 */ /* 0x000fe80000000800 */
[----:B------:R-:W3:Y:S04]  /*0720*/  LDS R25, [R12+0x240] ;  /* 0x000240000c197984 */ /* 0x000ee80000000800 */
[----:B------:R-:W-:Y:S01]  /*0730*/  LDS R15, [R14+0x280] ;  /* 0x000280000e0f7984 */ /* 0x000fe20000000800 */
[----:B0-----:R-:W-:-:S03]  /*0740*/  FFMA R7, R6, R7, R27 ;  /* 0x0000000706077223 */ /* 0x001fc6000000001b */
[----:B------:R-:W0:Y:S04]  /*0750*/  LDS R16, [R12+0x280] ;  /* 0x000280000c107984 */ /* 0x000e280000000800 */
[----:B------:R-:W-:Y:S01]  /*0760*/  LDS R6, [R14+0x2c0] ;  /* 0x0002c0000e067984 */ /* 0x000fe20000000800 */
[----:B-1----:R-:W-:-:S03]  /*0770*/  FFMA R21, R20, R21, R7 ;  /* 0x0000001514157223 */ /* 0x002fc60000000007 */
[----:B------:R-:W1:Y:S04]  /*0780*/  LDS R7, [R12+0x2c0] ;  /* 0x0002c0000c077984 */ /* 0x000e680000000800 */
[----:B------:R-:W-:Y:S01]  /*0790*/  LDS R20, [R12+0x300] ;  /* 0x000300000c147984 */ /* 0x000fe20000000800 */
[----:B--2---:R-:W-:-:S03]  /*07a0*/  FFMA R23, R22, R23, R21 ;  /* 0x0000001716177223 */ /* 0x004fc60000000015 */
[----:B------:R-:W2:Y:S04]  /*07b0*/  LDS R21, [R14+0x300] ;  /* 0x000300000e157984 */ /* 0x000ea80000000800 */
[----:B------:R-:W-:Y:S01]  /*07c0*/  LDS R22, [R14+0x340] ;  /* 0x000340000e167984 */ /* 0x000fe20000000800 */
[----:B---3--:R-:W-:-:S03]  /*07d0*/  FFMA R24, R24, R25, R23 ;  /* 0x0000001918187223 */ /* 0x008fc60000000017 */
[----:B------:R-:W3:Y:S01]  /*07e0*/  LDS R23, [R12+0x340] ;  /* 0x000340000c177984 */ /* 0x000ee20000000800 */
[----:B0-----:R-:W-:-:S03]  /*07f0*/  FFMA R25, R15, R16, R24 ;  /* 0x000000100f197223 */ /* 0x001fc60000000018 */
[----:B------:R-:W0:Y:S04]  /*0800*/  LDS R24, [R14+0x380] ;  /* 0x000380000e187984 */ /* 0x000e280000000800 */
[----:B------:R-:W-:Y:S01]  /*0810*/  LDS R15, [R14+0x3c0] ;  /* 0x0003c0000e0f7984 */ /* 0x000fe20000000800 */
[----:B-1----:R-:W-:-:S03]  /*0820*/  FFMA R6, R6, R7, R25 ;  /* 0x0000000706067223 */ /* 0x002fc60000000019 */
[----:B------:R-:W1:Y:S01]  /*0830*/  LDS R16, [R12+0x3c0] ;  /* 0x0003c0000c107984 */ /* 0x000e620000000800 */
[----:B--2---:R-:W-:-:S04]  /*0840*/  FFMA R21, R21, R20, R6 ;  /* 0x0000001415157223 */ /* 0x004fc80000000006 */
[----:B---3--:R-:W-:-:S04]  /*0850*/  FFMA R21, R22, R23, R21 ;  /* 0x0000001716157223 */ /* 0x008fc80000000015 */
[----:B0-----:R-:W-:-:S04]  /*0860*/  FFMA R24, R24, R26, R21 ;  /* 0x0000001a18187223 */ /* 0x001fc80000000015 */
[----:B-1----:R-:W-:-:S07]  /*0870*/  FFMA R15, R15, R16, R24 ;  /* 0x000000100f0f7223 */ /* 0x002fce0000000018 */
.L_x_13:
[----:B------:R-:W-:Y:S05]  /*0880*/  BSYNC.RECONVERGENT B0 ;  /* 0x0000000000007941 */ /* 0x000fea0003800200 */
.L_x_12:
[----:B------:R-:W-:Y:S01]  /*0890*/  BAR.SYNC.DEFER_BLOCKING 0x0 ;  /* 0x0000000000007b1d */ /* 0x000fe20000010000 */
[----:B------:R-:W-:-:S04]  /*08a0*/  IADD3 R11, P1, PT, R11, 0x10, RZ ;  /* 0x000000100b0b7810 */ /* 0x000fc80007f3e0ff */
[----:B------:R-:W-:Y:S01]  /*08b0*/  IADD3.X R18, PT, PT, RZ, R18, RZ, P1, !PT ;  /* 0x00000012ff127210 */ /* 0x000fe20000ffe4ff */
[----:B------:R-:W-:Y:S08]  /*08c0*/  BRA.U UP0, `(.L_x_14) ;  /* 0xfffffff900907547 */ /* 0x000ff0000b83ffff */
.L_x_6:
[----:B------:R-:W3:Y:S01]  /*08d0*/  LDCU.64 UR4, c[0x0][0x3c0] ;  /* 0x00007800ff0477ac */ /* 0x000ee20008000a00 */
[----:B--2---:R-:W-:Y:S01]  /*08e0*/  SHF.R.S32.HI R0, RZ, 0x1f, R9 ;  /* 0x0000001fff007819 */ /* 0x004fe20000011409 */
[----:B------:R-:W2:Y:S01]  /*08f0*/  LDCU.64 UR8, c[0x0][0x3b0] ;  /* 0x00007600ff0877ac */ /* 0x000ea20008000a00 */
[----:B---3--:R-:W-:Y:S02]  /*0900*/  ISETP.GE.U32.AND P0, PT, R9, UR4, PT ;  /* 0x0000000409007c0c */ /* 0x008fe4000bf06070 */
[----:B--2---:R-:W-:Y:S02]  /*0910*/  ISETP.GE.U32.AND P1, PT, R8, UR8, PT ;  /* 0x0000000808007c0c */ /* 0x004fe4000bf26070 */
[----:B------:R-:W-:-:S04]  /*0920*/  ISETP.GE.U32.AND.EX P0, PT, R0, UR5, PT, P0 ;  /* 0x0000000500007c0c */ /* 0x000fc8000bf06100 */
[----:B------:R-:W-:-:S13]  /*0930*/  ISETP.GE.U32.OR.EX P0, PT, RZ, UR9, P0, P1 ;  /* 0x00000009ff007c0c */ /* 0x000fda0008706510 */
[----:B------:R-:W-:Y:S05]  /*0940*/  @P0 EXIT ;  /* 0x000000000000094d */ /* 0x000fea0003800000 */
[----:B------:R-:W2:Y:S01]  /*0950*/  LDC.64 R2, c[0x0][0x390] ;  /* 0x0000e400ff027b82 */ /* 0x000ea20000000a00 */
[----:B------:R-:W2:Y:S02]  /*0960*/  LDCU.64 UR4, c[0x0][0x3a8] ;  /* 0x00007500ff0477ac */ /* 0x000ea40008000a00 */
[----:B--2---:R-:W-:-:S04]  /*0970*/  IMAD.WIDE.U32 R2, R8, UR4, R2 ;  /* 0x0000000408027c25 */ /* 0x004fc8000f8e0002 */
[----:B------:R-:W-:Y:S01]  /*0980*/  IMAD R8, R8, UR5, R3 ;  /* 0x0000000508087c24 */ /* 0x000fe2000f8e0203 */
[----:B------:R-:W-:-:S04]  /*0990*/  LEA R2, P0, R9, R2, 0x2 ;  /* 0x0000000209027211 */ /* 0x000fc800078010ff */
[----:B------:R-:W-:-:S05]  /*09a0*/  LEA.HI.X R3, R9, R8, R0, 0x2, P0 ;  /* 0x0000000809037211 */ /* 0x000fca00000f1400 */
[----:B------:R-:W-:Y:S01]  /*09b0*/  STG.E desc[UR10][R2.64], R15 ;  /* 0x0000000f02007986 */ /* 0x000fe2000c10190a */
[----:B------:R-:W-:Y:S05]  /*09c0*/  EXIT ;  /* 0x000000000000794d */ /* 0x000fea0003800000 */
.L_x_15:
        /* <DEDUP_REMOVED lines=11> */
.L_x_30:


//--------------------- .text._Z14MatMulKernelABPKfS0_Pfmmmmmm --------------------------
	.section	.text._Z14MatMulKernelABPKfS0_Pfmmmmmm,"ax",@progbits
	.align	128
        .global         _Z14MatMulKernelABPKfS0_Pfmmmmmm
        .type           _Z14MatMulKernelABPKfS0_Pfmmmmmm,@function
        .size           _Z14MatMulKernelABPKfS0_Pfmmmmmm,(.L_x_31 - _Z14MatMulKernelABPKfS0_Pfmmmmmm)
        .other          _Z14MatMulKernelABPKfS0_Pfmmmmmm,@"STO_CUDA_ENTRY STV_DEFAULT"
_Z14MatMulKernelABPKfS0_Pfmmmmmm:
.text._Z14MatMulKernelABPKfS0_Pfmmmmmm:
[----:B------:R-:W-:Y:S01]  /*0000*/  LDC R1, c[0x0][0x37c] ;  /* 0x0000df00ff017b82 */ /* 0x000fe20000000800 */
[----:B------:R-:W0:Y:S01]  /*0010*/  S2R R7, SR_TID.Y ;  /* 0x0000000000077919 */ /* 0x000e220000002200 */
[----:B------:R-:W1:Y:S06]  /*0020*/  LDCU UR4, c[0x0][0x3b8] ;  /* 0x00007700ff0477ac */ /* 0x000e6c0008000800 */
[----:B------:R-:W0:Y:S01]  /*0030*/  LDC R19, c[0x0][0x364] ;  /* 0x0000d900ff137b82 */ /* 0x000e220000000800 */
[----:B------:R-:W-:Y:S01]  /*0040*/  HFMA2 R21, -RZ, RZ, 0, 0 ;  /* 0x00000000ff157431 */ /* 0x000fe200000001ff */
[----:B------:R-:W2:Y:S01]  /*0050*/  S2R R5, SR_TID.X ;  /* 0x0000000000057919 */ /* 0x000ea20000002100 */
[----:B------:R-:W3:Y:S05]  /*0060*/  LDCU.64 UR8, c[0x0][0x358] ;  /* 0x00006b00ff0877ac */ /* 0x000eea0008000a00 */
[----:B------:R-:W0:Y:S08]  /*0070*/  S2UR UR5, SR_CTAID.Y ;  /* 0x00000000000579c3 */ /* 0x000e300000002600 */
[----:B------:R-:W2:Y:S01]  /*0080*/  S2UR UR6, SR_CTAID.X ;  /* 0x00000000000679c3 */ /* 0x000ea20000002500 */
[----:B-1----:R-:W-:-:S07]  /*0090*/  UISETP.GE.AND UP0, UPT, UR4, 0x1, UPT ;  /* 0x000000010400788c */ /* 0x002fce000bf06270 */
[----:B------:R-:W2:Y:S01]  /*00a0*/  LDC R4, c[0x0][0x360] ;  /* 0x0000d800ff047b82 */ /* 0x000ea20000000800 */
[----:B0-----:R-:W-:Y:S02]  /*00b0*/  IMAD R19, R19, UR5, R7 ;  /* 0x0000000513137c24 */ /* 0x001fe4000f8e0207 */
[----:B--2---:R-:W-:Y:S01]  /*00c0*/  IMAD R4, R4, UR6, R5 ;  /* 0x0000000604047c24 */ /* 0x004fe2000f8e0205 */
[----:B---3--:R-:W-:Y:S06]  /*00d0*/  BRA.U !UP0, `(.L_x_16) ;  /* 0x0000000508847547 */ /* 0x008fec000b800000 */
[----:B------:R-:W0:Y:S01]  /*00e0*/  S2UR UR7, SR_CgaCtaId ;  /* 0x00000000000779c3 */ /* 0x000e220000008800 */
[----:B------:R-:W1:Y:S01]  /*00f0*/  LDCU.64 UR12, c[0x0][0x3c0] ;  /* 0x00007800ff0c77ac */ /* 0x000e620008000a00 */
[----:B------:R-:W-:Y:S02]  /*0100*/  SHF.R.S32.HI R20, RZ, 0x1f, R4 ;  /* 0x0000001fff147819 */ /* 0x000fe40000011404 */
[----:B------:R-:W-:Y:S01]  /*0110*/  MOV R21, RZ ;  /* 0x000000ff00157202 */ /* 0x000fe20000000f00 */
[----:B------:R-:W2:Y:S03]  /*0120*/  LDCU.64 UR14, c[0x0][0x3b0] ;  /* 0x00007600ff0e77ac */ /* 0x000ea60008000a00 */
[----:B------:R-:W3:Y:S01]  /*0130*/  LDC.64 R16, c[0x0][0x380] ;  /* 0x0000e000ff107b82 */ /* 0x000ee20000000a00 */
[----:B------:R-:W3:Y:S01]  /*0140*/  LDCU.64 UR10, c[0x0][0x398] ;  /* 0x00007300ff0a77ac */ /* 0x000ee20008000a00 */
[----:B------:R-:W-:Y:S01]  /*0150*/  UMOV UR5, 0x400 ;  /* 0x0000040000057882 */ /* 0x000fe20000000000 */
[----:B------:R-:W-:-:S05]  /*0160*/  UIADD3 UR4, UPT, UPT, UR4, 0xf, URZ ;  /* 0x0000000f04047890 */ /* 0x000fca000fffe0ff */
[----:B------:R-:W4:Y:S01]  /*0170*/  LDC.64 R22, c[0x0][0x388] ;  /* 0x0000e200ff167b82 */ /* 0x000f220000000a00 */
[----:B------:R-:W-:Y:S01]  /*0180*/  UIADD3 UR6, UPT, UPT, UR5, 0x400, URZ ;  /* 0x0000040005067890 */ /* 0x000fe2000fffe0ff */
[----:B-1----:R-:W-:Y:S01]  /*0190*/  ISETP.GE.U32.AND P0, PT, R4, UR12, PT ;  /* 0x0000000c04007c0c */ /* 0x002fe2000bf06070 */
[----:B------:R-:W-:Y:S01]  /*01a0*/  USHF.R.U32.HI UR4, URZ, 0x4, UR4 ;  /* 0x00000004ff047899 */ /* 0x000fe20008011604 */
[----:B------:R-:W1:Y:S02]  /*01b0*/  LDCU.64 UR20, c[0x0][0x3c0] ;  /* 0x00007800ff1477ac */ /* 0x000e640008000a00 */
[----:B------:R-:W-:Y:S02]  /*01c0*/  ISETP.GE.U32.AND.EX P0, PT, R20, UR13, PT, P0 ;  /* 0x0000000d14007c0c */ /* 0x000fe4000bf06100 */
[----:B--2---:R-:W-:Y:S01]  /*01d0*/  ISETP.LT.U32.AND P1, PT, R19, UR14, PT ;  /* 0x0000000e13007c0c */ /* 0x004fe2000bf21070 */
[----:B0-----:R-:W-:Y:S02]  /*01e0*/  ULEA UR5, UR7, UR5, 0x18 ;  /* 0x0000000507057291 */ /* 0x001fe4000f8ec0ff */
[----:B------:R-:W-:Y:S01]  /*01f0*/  ULEA UR6, UR7, UR6, 0x18 ;  /* 0x0000000607067291 */ /* 0x000fe2000f8ec0ff */
[----:B------:R-:W-:Y:S01]  /*0200*/  ISETP.LT.U32.AND.EX P0, PT, RZ, UR15, !P0, P1 ;  /* 0x0000000fff007c0c */ /* 0x000fe2000c701110 */
[----:B------:R-:W0:Y:S02]  /*0210*/  LDCU.128 UR16, c[0x0][0x3b0] ;  /* 0x00007600ff1077ac */ /* 0x000e240008000c00 */
[----:B------:R-:W-:Y:S01]  /*0220*/  LEA R2, R7, UR5, 0x6 ;  /* 0x0000000507027c11 */ /* 0x000fe2000f8e30ff */
[----:B---3--:R-:W-:Y:S01]  /*0230*/  IMAD.WIDE.U32 R16, R19, UR10, R16 ;  /* 0x0000000a13107c25 */ /* 0x008fe2000f8e0010 */
[----:B------:R-:W-:Y:S01]  /*0240*/  LEA R0, R5, UR6, 0x2 ;  /* 0x0000000605007c11 */ /* 0x000fe2000f8e10ff */
[----:B------:R-:W-:-:S02]  /*0250*/  UIADD3 UR4, UPT, UPT, -UR4, URZ, URZ ;  /* 0x000000ff04047290 */ /* 0x000fc4000fffe1ff */
[----:B------:R-:W-:Y:S01]  /*0260*/  IMAD R3, R19, UR11, R17 ;  /* 0x0000000b13037c24 */ /* 0x000fe2000f8e0211 */
[----:B------:R-:W-:Y:S01]  /*0270*/  LEA R18, R7, R0, 0x6 ;  /* 0x0000000007127211 */ /* 0x000fe200078e30ff */
[----:B------:R-:W-:Y:S02]  /*0280*/  IMAD R6, R5, 0x4, R2 ;  /* 0x0000000405067824 */ /* 0x000fe400078e0202 */
[----:B01--4-:R-:W-:-:S07]  /*0290*/  IMAD.WIDE R22, R4, 0x4, R22 ;  /* 0x0000000404167825 */ /* 0x013fce00078e0216 */
.L_x_19:
[----:B------:R-:W-:Y:S02]  /*02a0*/  ISETP.GE.U32.AND P1, PT, R7, UR18, PT ;  /* 0x0000001207007c0c */ /* 0x000fe4000bf26070 */
[----:B------:R-:W-:Y:S02]  /*02b0*/  ISETP.GE.U32.AND P2, PT, R4, UR20, PT ;  /* 0x0000001404007c0c */ /* 0x000fe4000bf46070 */
[----:B------:R-:W-:Y:S02]  /*02c0*/  ISETP.GE.U32.AND.EX P1, PT, RZ, UR19, PT, P1 ;  /* 0x00000013ff007c0c */ /* 0x000fe4000bf26110 */
[----:B------:R-:W-:Y:S02]  /*02d0*/  ISETP.GE.U32.AND P3, PT, R5, UR18, PT ;  /* 0x0000001205007c0c */ /* 0x000fe4000bf66070 */
[----:B------:R-:W-:Y:S02]  /*02e0*/  ISETP.GE.U32.OR.EX P1, PT, R20, UR21, P1, P2 ;  /* 0x0000001514007c0c */ /* 0x000fe40008f26520 */
[----:B------:R-:W-:-:S02]  /*02f0*/  ISETP.GE.U32.AND P2, PT, R19, UR16, PT ;  /* 0x0000001013007c0c */ /* 0x000fc4000bf46070 */
[----:B------:R-:W-:Y:S02]  /*0300*/  ISETP.GE.U32.AND.EX P3, PT, RZ, UR19, PT, P3 ;  /* 0x00000013ff007c0c */ /* 0x000fe4000bf66130 */
[----:B0-----:R-:W-:Y:S02]  /*0310*/  MOV R13, RZ ;  /* 0x000000ff000d7202 */ /* 0x001fe40000000f00 */
[----:B------:R-:W-:-:S05]  /*0320*/  ISETP.GE.U32.OR.EX P2, PT, RZ, UR17, P3, P2 ;  /* 0x00000011ff007c0c */ /* 0x000fca0009f46520 */
[----:B------:R-:W0:Y:S01]  /*0330*/  @!P1 LDC.64 R10, c[0x0][0x3a0] ;  /* 0x0000e800ff0a9b82 */ /* 0x000e220000000a00 */
[----:B------:R-:W-:-:S05]  /*0340*/  @!P1 SHF.R.S32.HI R9, RZ, 0x1f, R7 ;  /* 0x0000001fff099819 */ /* 0x000fca0000011407 */
[-C--:B0-----:R-:W-:Y:S02]  /*0350*/  @!P1 IMAD R12, R9, R10.reuse, RZ ;  /* 0x0000000a090c9224 */ /* 0x081fe400078e02ff */
[----:B------:R-:W-:-:S04]  /*0360*/  @!P1 IMAD.WIDE.U32 R8, R7, R10, R22 ;  /* 0x0000000a07089225 */ /* 0x000fc800078e0016 */
[----:B------:R-:W-:Y:S01]  /*0370*/  @!P1 IMAD R15, R7, R11, R12 ;  /* 0x0000000b070f9224 */ /* 0x000fe200078e020c */
[----:B------:R-:W-:Y:S01]  /*0380*/  @!P2 MOV R11, R3 ;  /* 0x00000003000ba202 */ /* 0x000fe20000000f00 */
[----:B------:R-:W-:-:S03]  /*0390*/  @!P2 IMAD.MOV.U32 R10, RZ, RZ, R16 ;  /* 0x000000ffff0aa224 */ /* 0x000fc600078e0010 */
[----:B------:R-:W-:Y:S01]  /*03a0*/  @!P1 IADD3 R9, PT, PT, R9, R15, RZ ;  /* 0x0000000f09099210 */ /* 0x000fe20007ffe0ff */
[----:B------:R-:W-:-:S04]  /*03b0*/  @!P2 IMAD.WIDE R10, R5, 0x4, R10 ;  /* 0x00000004050aa825 */ /* 0x000fc800078e020a */
[----:B------:R-:W-:Y:S01]  /*03c0*/  IMAD.MOV.U32 R15, RZ, RZ, RZ ;  /* 0x000000ffff0f7224 */ /* 0x000fe200078e00ff */
[----:B------:R-:W2:Y:S05]  /*03d0*/  @!P2 LDG.E R13, desc[UR8][R10.64] ;  /* 0x000000080a0da981 */ /* 0x000eaa000c1e1900 */
[----:B------:R-:W3:Y:S01]  /*03e0*/  @!P1 LDG.E R15, desc[UR8][R8.64] ;  /* 0x00000008080f9981 */ /* 0x000ee2000c1e1900 */
[----:B------:R-:W-:Y:S01]  /*03f0*/  UIADD3 UR4, UPT, UPT, UR4, 0x1, URZ ;  /* 0x0000000104047890 */ /* 0x000fe2000fffe0ff */
[----:B------:R-:W-:Y:S03]  /*0400*/  BSSY.RECONVERGENT B0, `(.L_x_17) ;  /* 0x000002a000007945 */ /* 0x000fe60003800200 */
[----:B------:R-:W-:Y:S01]  /*0410*/  UISETP.NE.AND UP0, UPT, UR4, URZ, UPT ;  /* 0x000000ff0400728c */ /* 0x000fe2000bf05270 */
[----:B--2---:R0:W-:Y:S04]  /*0420*/  STS [R6], R13 ;  /* 0x0000000d06007388 */ /* 0x0041e80000000800 */
[----:B---3--:R0:W-:Y:S01]  /*0430*/  STS [R18], R15 ;  /* 0x0000000f12007388 */ /* 0x0081e20000000800 */
[----:B------:R-:W-:Y:S06]  /*0440*/  BAR.SYNC.DEFER_BLOCKING 0x0 ;  /* 0x0000000000007b1d */ /* 0x000fec0000010000 */
[----:B------:R-:W-:Y:S05]  /*0450*/  @!P0 BRA `(.L_x_18) ;  /* 0x0000000000908947 */ /* 0x000fea0003800000 */
[----:B------:R-:W-:Y:S04]  /*0460*/  LDS R8, [R0] ;  /* 0x0000000000087984 */ /* 0x000fe80000000800 */
[----:B0-----:R-:W0:Y:S04]  /*0470*/  LDS.128 R12, [R2] ;  /* 0x00000000020c7984 */ /* 0x001e280000000c00 */
[----:B------:R-:W1:Y:S04]  /*0480*/  LDS R9, [R0+0x40] ;  /* 0x0000400000097984 */ /* 0x000e680000000800 */
[----:B------:R-:W2:Y:S01]  /*0490*/  LDS R25, [R0+0x80] ;  /* 0x0000800000197984 */ /* 0x000ea20000000800 */
[----:B0-----:R-:W-:-:S03]  /*04a0*/  FFMA R8, R12, R8, R21 ;  /* 0x000000080c087223 */ /* 0x001fc60000000015 */
[----:B------:R-:W0:Y:S01]  /*04b0*/  LDS R21, [R0+0xc0] ;  /* 0x0000c00000157984 */ /* 0x000e220000000800 */
[----:B-1----:R-:W-:-:S03]  /*04c0*/  FFMA R24, R9, R13, R8 ;  /* 0x0000000d09187223 */ /* 0x002fc60000000008 */
[----:B------:R-:W-:Y:S01]  /*04d0*/  LDS R13, [R0+0x100] ;  /* 0x00010000000d7984 */ /* 0x000fe20000000800 */
[----:B--2---:R-:W-:-:S03]  /*04e0*/  FFMA R14, R25, R14, R24 ;  /* 0x0000000e190e7223 */ /* 0x004fc60000000018 */
[----:B------:R-:W1:Y:S04]  /*04f0*/  LDS.128 R8, [R2+0x10] ;  /* 0x0000100002087984 */ /* 0x000e680000000c00 */
[----:B------:R-:W2:Y:S04]  /*0500*/  LDS R12, [R0+0x140] ;  /* 0x00014000000c7984 */ /* 0x000ea80000000800 */
[----:B------:R-:W3:Y:S04]  /*0510*/  LDS R25, [R0+0x180] ;  /* 0x0001800000197984 */ /* 0x000ee80000000800 */
[----:B------:R-:W-:Y:S01]  /*0520*/  LDS R24, [R0+0x240] ;  /* 0x0002400000187984 */ /* 0x000fe20000000800 */
[----:B0-----:R-:W-:-:S03]  /*0530*/  FFMA R15, R21, R15, R14 ;  /* 0x0000000f150f7223 */ /* 0x001fc6000000000e */
[----:B------:R-:W-:Y:S01]  /*0540*/  LDS R21, [R0+0x280] ;  /* 0x0002800000157984 */ /* 0x000fe20000000800 */
[----:B-1----:R-:W-:-:S03]  /*0550*/  FFMA R13, R8, R13, R15 ;  /* 0x0000000d080d7223 */ /* 0x002fc6000000000f */
[----:B------:R-:W0:Y:S01]  /*0560*/  LDS R8, [R0+0x1c0] ;  /* 0x0001c00000087984 */ /* 0x000e220000000800 */
[----:B--2---:R-:W-:-:S03]  /*0570*/  FFMA R26, R12, R9, R13 ;  /* 0x000000090c1a7223 */ /* 0x004fc6000000000d */
[----:B------:R-:W-:Y:S01]  /*0580*/  LDS R9, [R0+0x200] ;  /* 0x0002000000097984 */ /* 0x000fe20000000800 */
[----:B---3--:R-:W-:-:S03]  /*0590*/  FFMA R25, R25, R10, R26 ;  /* 0x0000000a19197223 */ /* 0x008fc6000000001a */
[----:B------:R-:W1:Y:S01]  /*05a0*/  LDS.128 R12, [R2+0x20] ;  /* 0x00002000020c7984 */ /* 0x000e620000000c00 */
[----:B0-----:R-:W-:-:S03]  /*05b0*/  FFMA R11, R8, R11, R25 ;  /* 0x0000000b080b7223 */ /* 0x001fc60000000019 */
[----:B------:R-:W-:Y:S01]  /*05c0*/  LDS R25, [R0+0x3c0] ;  /* 0x0003c00000197984 */ /* 0x000fe20000000800 */
[----:B-1----:R-:W-:-:S03]  /*05d0*/  FFMA R9, R12, R9, R11 ;  /* 0x000000090c097223 */ /* 0x002fc6000000000b */
[----:B------:R-:W0:Y:S01]  /*05e0*/  LDS R12, [R0+0x2c0] ;  /* 0x0002c000000c7984 */ /* 0x000e220000000800 */
[----:B------:R-:W-:-:S03]  /*05f0*/  FFMA R26, R24, R13, R9 ;  /* 0x0000000d181a7223 */ /* 0x000fc60000000009 */
[----:B------:R-:W-:Y:S01]  /*0600*/  LDS R13, [R0+0x300] ;  /* 0x00030000000d7984 */ /* 0x000fe20000000800 */
[----:B------:R-:W-:-:S03]  /*0610*/  FFMA R21, R21, R14, R26 ;  /* 0x0000000e15157223 */ /* 0x000fc6000000001a */
[----:B------:R-:W1:Y:S04]  /*0620*/  LDS.128 R8, [R2+0x30] ;  /* 0x0000300002087984 */ /* 0x000e680000000c00 */
[----:B------:R-:W2:Y:S04]  /*0630*/  LDS R24, [R0+0x340] ;  /* 0x0003400000187984 */ /* 0x000ea80000000800 */
[----:B------:R-:W3:Y:S01]  /*0640*/  LDS R14, [R0+0x380] ;  /* 0x00038000000e7984 */ /* 0x000ee20000000800 */
[----:B0-----:R-:W-:-:S04]  /*0650*/  FFMA R15, R12, R15, R21 ;  /* 0x0000000f0c0f7223 */ /* 0x001fc80000000015 */
[----:B-1----:R-:W-:-:S04]  /*0660*/  FFMA R13, R8, R13, R15 ;  /* 0x0000000d080d7223 */ /* 0x002fc8000000000f */
[----:B--2---:R-:W-:-:S04]  /*0670*/  FFMA R9, R24, R9, R13 ;  /* 0x0000000918097223 */ /* 0x004fc8000000000d */
[----:B---3--:R-:W-:-:S04]  /*0680*/  FFMA R10, R14, R10, R9 ;  /* 0x0000000a0e0a7223 */ /* 0x008fc80000000009 */
[----:B------:R-:W-:-:S07]  /*0690*/  FFMA R21, R25, R11, R10 ;  /* 0x0000000b19157223 */ /* 0x000fce000000000a */
.L_x_18:
[----:B------:R-:W-:Y:S05]  /*06a0*/  BSYNC.RECONVERGENT B0 ;  /* 0x0000000000007941 */ /* 0x000fea0003800200 */
.L_x_17:
[----:B------:R-:W-:Y:S01]  /*06b0*/  BAR.SYNC.DEFER_BLOCKING 0x0 ;  /* 0x0000000000007b1d */ /* 0x000fe20000010000 */
[----:B------:R-:W-:Y:S02]  /*06c0*/  IADD3 R5, PT, PT, R5, 0x10, RZ ;  /* 0x0000001005057810 */ /* 0x000fe40007ffe0ff */
[----:B------:R-:W-:-:S03]  /*06d0*/  IADD3 R7, PT, PT, R7, 0x10, RZ ;  /* 0x0000001007077810 */ /* 0x000fc60007ffe0ff */
[----:B------:R-:W-:Y:S05]  /*06e0*/  BRA.U UP0, `(.L_x_19) ;  /* 0xfffffff900ec7547 */ /* 0x000fea000b83ffff */
.L_x_16:
[----:B------:R-:W1:Y:S01]  /*06f0*/  LDCU.64 UR6, c[0x0][0x3c0] ;  /* 0x00007800ff0677ac */ /* 0x000e620008000a00 */
[----:B------:R-:W-:Y:S01]  /*0700*/  SHF.R.S32.HI R0, RZ, 0x1f, R4 ;  /* 0x0000001fff007819 */ /* 0x000fe20000011404 */
[----:B------:R-:W2:Y:S01]  /*0710*/  LDCU.64 UR10, c[0x0][0x3b0] ;  /* 0x00007600ff0a77ac */ /* 0x000ea20008000a00 */
[----:B-1----:R-:W-:Y:S02]  /*0720*/  ISETP.GE.U32.AND P0, PT, R4, UR6, PT ;  /* 0x0000000604007c0c */ /* 0x002fe4000bf06070 */
[----:B--2---:R-:W-:Y:S02]  /*0730*/  ISETP.GE.U32.AND P1, PT, R19, UR10, PT ;  /* 0x0000000a13007c0c */ /* 0x004fe4000bf26070 */
[----:B------:R-:W-:-:S04]  /*0740*/  ISETP.GE.U32.AND.EX P0, PT, R0, UR7, PT, P0 ;  /* 0x0000000700007c0c */ /* 0x000fc8000bf06100 */
[----:B------:R-:W-:-:S13]  /*0750*/  ISETP.GE.U32.OR.EX P0, PT, RZ, UR11, P0, P1 ;  /* 0x0000000bff007c0c */ /* 0x000fda0008706510 */
[----:B------:R-:W-:Y:S05]  /*0760*/  @P0 EXIT ;  /* 0x000000000000094d */ /* 0x000fea0003800000 */
[----:B------:R-:W1:Y:S01]  /*0770*/  LDC.64 R2, c[0x0][0x390] ;  /* 0x0000e400ff027b82 */ /* 0x000e620000000a00 */
[----:B------:R-:W1:Y:S02]  /*0780*/  LDCU.64 UR4, c[0x0][0x3a8] ;  /* 0x00007500ff0477ac */ /* 0x000e640008000a00 */
[----:B-1----:R-:W-:-:S04]  /*0790*/  IMAD.WIDE.U32 R2, R19, UR4, R2 ;  /* 0x0000000413027c25 */ /* 0x002fc8000f8e0002 */
[----:B------:R-:W-:Y:S01]  /*07a0*/  IMAD R19, R19, UR5, R3 ;  /* 0x0000000513137c24 */ /* 0x000fe2000f8e0203 */
[----:B------:R-:W-:-:S04]  /*07b0*/  LEA R2, P0, R4, R2, 0x2 ;  /* 0x0000000204027211 */ /* 0x000fc800078010ff */
[----:B------:R-:W-:-:S05]  /*07c0*/  LEA.HI.X R3, R4, R19, R0, 0x2, P0 ;  /* 0x0000001304037211 */ /* 0x000fca00000f1400 */
[----:B------:R-:W-:Y:S01]  /*07d0*/  STG.E desc[UR8][R2.64], R21 ;  /* 0x0000001502007986 */ /* 0x000fe2000c101908 */
[----:B------:R-:W-:Y:S05]  /*07e0*/  EXIT ;  /* 0x000000000000794d */ /* 0x000fea0003800000 */
.L_x_20:
        /* <DEDUP_REMOVED lines=9> */
.L_x_31:


//--------------------- .text._Z15PlusBatchKernelPKfS0_S0_mmmmmm --------------------------
	.section	.text._Z15PlusBatchKernelPKfS0_S0_mmmmmm,"ax",@progbits
	.align	128
        .global         _Z15PlusBatchKernelPKfS0_S0_mmmmmm
        .type           _Z15PlusBatchKernelPKfS0_S0_mmmmmm,@function
        .size           _Z15PlusBatchKernelPKfS0_S0_mmmmmm,(.L_x_32 - _Z15PlusBatchKernelPKfS0_S0_mmmmmm)
        .other          _Z15PlusBatchKernelPKfS0_S0_mmmmmm,@"STO_CUDA_ENTRY STV_DEFAULT"
_Z15PlusBatchKernelPKfS0_S0_mmmmmm:
.text._Z15PlusBatchKernelPKfS0_S0_mmmmmm:
[----:B------:R-:W-:Y:S01]  /*0000*/  LDC R1, c[0x0][0x37c] ;  /* 0x0000df00ff017b82 */ /* 0x000fe20000000800 */
[----:B------:R-:W0:Y:S07]  /*0010*/  S2R R2, SR_TID.X ;  /* 0x0000000000027919 */ /* 0x000e2e0000002100 */
[----:B------:R-:W1:Y:S01]  /*0020*/  LDC R3, c[0x0][0x364] ;  /* 0x0000d900ff037b82 */ /* 0x000e620000000800 */
[----:B------:R-:W2:Y:S01]  /*0030*/  LDCU.64 UR6, c[0x0][0x3c0] ;  /* 0x00007800ff0677ac */ /* 0x000ea20008000a00 */
[----:B------:R-:W1:Y:S06]  /*0040*/  S2R R0, SR_TID.Y ;  /* 0x0000000000007919 */ /* 0x000e6c0000002200 */
[----:B------:R-:W0:Y:S08]  /*0050*/  S2UR UR5, SR_CTAID.X ;  /* 0x00000000000579c3 */ /* 0x000e300000002500 */
[----:B------:R-:W0:Y:S08]  /*0060*/  LDC R13, c[0x0][0x360] ;  /* 0x0000d800ff0d7b82 */ /* 0x000e300000000800 */
[----:B------:R-:W1:Y:S08]  /*0070*/  S2UR UR4, SR_CTAID.Y ;  /* 0x00000000000479c3 */ /* 0x000e700000002600 */
[----:B------:R-:W3:Y:S08]  /*0080*/  LDC.64 R4, c[0x0][0x3b8] ;  /* 0x0000ee00ff047b82 */ /* 0x000ef00000000a00 */
[----:B------:R-:W4:Y:S01]  /*0090*/  LDC.64 R8, c[0x0][0x3b0] ;  /* 0x0000ec00ff087b82 */ /* 0x000f220000000a00 */
[----:B0-----:R-:W-:-:S05]  /*00a0*/  IMAD R13, R13, UR5, R2 ;  /* 0x000000050d0d7c24 */ /* 0x001fca000f8e0202 */
[----:B--2---:R-:W-:Y:S02]  /*00b0*/  ISETP.GE.U32.AND P0, PT, R13, UR6, PT ;  /* 0x000000060d007c0c */ /* 0x004fe4000bf06070 */
[----:B------:R-:W0:Y:S01]  /*00c0*/  LDC.64 R6, c[0x0][0x388] ;  /* 0x0000e200ff067b82 */ /* 0x000e220000000a00 */
[----:B-1----:R-:W-:Y:S01]  /*00d0*/  IMAD R3, R3, UR4, R0 ;  /* 0x0000000403037c24 */ /* 0x002fe2000f8e0200 */
[----:B------:R-:W-:Y:S01]  /*00e0*/  SHF.R.S32.HI R2, RZ, 0x1f, R13 ;  /* 0x0000001fff027819 */ /* 0x000fe2000001140d */
[----:B------:R-:W0:Y:S03]  /*00f0*/  LDCU.64 UR4, c[0x0][0x3a0] ;  /* 0x00007400ff0477ac */ /* 0x000e260008000a00 */
[----:B------:R-:W-:Y:S02]  /*0100*/  ISETP.GE.U32.AND.EX P0, PT, R2, UR7, PT, P0 ;  /* 0x0000000702007c0c */ /* 0x000fe4000bf06100 */
[----:B---3--:R-:W-:-:S04]  /*0110*/  ISETP.GE.U32.AND P1, PT, R3, R4, PT ;  /* 0x000000040300720c */ /* 0x008fc80003f26070 */
[----:B------:R-:W-:Y:S02]  /*0120*/  ISETP.GE.U32.OR.EX P0, PT, RZ, R5, P0, P1 ;  /* 0x00000005ff00720c */ /* 0x000fe40000706510 */
[----:B----4-:R-:W-:-:S04]  /*0130*/  ISETP.EQ.U32.AND P1, PT, R8, RZ, PT ;  /* 0x000000ff0800720c */ /* 0x010fc80003f22070 */
[----:B------:R-:W-:Y:S01]  /*0140*/  ISETP.EQ.OR.EX P0, PT, R9, RZ, P0, P1 ;  /* 0x000000ff0900720c */ /* 0x000fe20000702710 */
[----:B0-----:R-:W-:-:S04]  /*0150*/  IMAD.WIDE.U32 R6, R3, UR4, R6 ;  /* 0x0000000403067c25 */ /* 0x001fc8000f8e0006 */
[----:B------:R-:W-:-:S08]  /*0160*/  IMAD R11, R3, UR5, R7 ;  /* 0x00000005030b7c24 */ /* 0x000fd0000f8e0207 */
[----:B------:R-:W-:Y:S05]  /*0170*/  @P0 EXIT ;  /* 0x000000000000094d */ /* 0x000fea0003800000 */
[----:B------:R-:W0:Y:S01]  /*0180*/  LDCU.64 UR4, c[0x0][0x390] ;  /* 0x00007200ff0477ac */ /* 0x000e220008000a00 */
[----:B------:R-:W-:Y:S02]  /*0190*/  IADD3 R5, P1, PT, R8, -0x1, RZ ;  /* 0xffffffff08057810 */ /* 0x000fe40007f3e0ff */
[----:B------:R-:W-:Y:S01]  /*01a0*/  MOV R10, R6 ;  /* 0x00000006000a7202 */ /* 0x000fe20000000f00 */
[----:B------:R-:W1:Y:S01]  /*01b0*/  LDCU.64 UR8, c[0x0][0x380] ;  /* 0x00007000ff0877ac */ /* 0x000e620008000a00 */
[----:B------:R-:W-:Y:S01]  /*01c0*/  ISETP.GE.U32.AND P0, PT, R5, 0x3, PT ;  /* 0x000000030500780c */ /* 0x000fe20003f06070 */
[----:B------:R-:W2:Y:S01]  /*01d0*/  LDCU.64 UR6, c[0x0][0x358] ;  /* 0x00006b00ff0677ac */ /* 0x000ea20008000a00 */
[----:B------:R-:W-:Y:S01]  /*01e0*/  IADD3.X R5, PT, PT, R9, -0x1, RZ, P1, !PT ;  /* 0xffffffff09057810 */ /* 0x000fe20000ffe4ff */
[----:B------:R-:W-:-:S03]  /*01f0*/  IMAD.WIDE R6, R13, 0x4, R10 ;  /* 0x000000040d067825 */ /* 0x000fc600078e020a */
[----:B------:R-:W-:Y:S02]  /*0200*/  ISETP.GE.U32.AND.EX P0, PT, R5, RZ, PT, P0 ;  /* 0x000000ff0500720c */ /* 0x000fe40003f06100 */
[C---:B------:R-:W-:Y:S02]  /*0210*/  SHF.L.U32 R12, R13.reuse, 0x2, RZ ;  /* 0x000000020d0c7819 */ /* 0x040fe400000006ff */
[----:B------:R-:W-:Y:S02]  /*0220*/  SHF.L.U64.HI R2, R13, 0x2, R2 ;  /* 0x000000020d027819 */ /* 0x000fe40000010202 */
[C---:B0-----:R-:W-:Y:S02]  /*0230*/  IADD3 R14, P1, PT, R12.reuse, UR4, RZ ;  /* 0x000000040c0e7c10 */ /* 0x041fe4000ff3e0ff */
[----:B-1----:R-:W-:Y:S01]  /*0240*/  IADD3 R12, P2, PT, R12, UR8, RZ ;  /* 0x000000080c0c7c10 */ /* 0x002fe2000ff5e0ff */
[----:B------:R-:W-:Y:S01]  /*0250*/  UMOV UR4, URZ ;  /* 0x000000ff00047c82 */ /* 0x000fe20008000000 */
[C---:B------:R-:W-:Y:S01]  /*0260*/  IADD3.X R15, PT, PT, R2.reuse, UR5, RZ, P1, !PT ;  /* 0x00000005020f7c10 */ /* 0x040fe20008ffe4ff */
[----:B------:R-:W-:Y:S01]  /*0270*/  HFMA2 R5, -RZ, RZ, 0, 0 ;  /* 0x00000000ff057431 */ /* 0x000fe200000001ff */
[----:B--2---:R0:W5:Y:S01]  /*0280*/  LDG.E R0, desc[UR6][R6.64] ;  /* 0x0000000606007981 */ /* 0x004162000c1e1900 */
[----:B------:R-:W-:-:S02]  /*0290*/  IADD3.X R13, PT, PT, R2, UR9, RZ, P2, !PT ;  /* 0x00000009020d7c10 */ /* 0x000fc400097fe4ff */
[----:B------:R-:W-:Y:S01]  /*02a0*/  LOP3.LUT R2, R8, 0x3, RZ, 0xc0, !PT ;  /* 0x0000000308027812 */ /* 0x000fe200078ec0ff */
[----:B------:R-:W-:Y:S06]  /*02b0*/  @!P0 BRA `(.L_x_21) ;  /* 0x0000001800748947 */ /* 0x000fec0003800000 */
[----:B------:R-:W-:Y:S01]  /*02c0*/  LOP3.LUT R8, R8, 0xfffffffc, RZ, 0xc0, !PT ;  /* 0xfffffffc08087812 */ /* 0x000fe200078ec0ff */
[----:B0-----:R-:W0:Y:S01]  /*02d0*/  LDC R6, c[0x0][0x3b4] ;  /* 0x0000ed00ff067b82 */ /* 0x001e220000000800 */
[----:B------:R-:W1:Y:S01]  /*02e0*/  LDCU.64 UR12, c[0x0][0x3a8] ;  /* 0x00007500ff0c77ac */ /* 0x000e620008000a00 */
[----:B------:R-:W-:Y:S01]  /*02f0*/  IADD3 R7, PT, PT, R3, R4, RZ ;  /* 0x0000000403077210 */ /* 0x000fe20007ffe0ff */
[----:B------:R-:W-:Y:S01]  /*0300*/  IMAD R19, R4, 0x3, R3 ;  /* 0x0000000304137824 */ /* 0x000fe200078e0203 */
[----:B------:R-:W-:Y:S01]  /*0310*/  ISETP.GT.U32.AND P0, PT, R8, RZ, PT ;  /* 0x000000ff0800720c */ /* 0x000fe20003f04070 */
[----:B------:R-:W2:Y:S01]  /*0320*/  LDCU.64 UR14, c[0x0][0x398] ;  /* 0x00007300ff0e77ac */ /* 0x000ea20008000a00 */
[-C--:B------:R-:W-:Y:S02]  /*0330*/  MOV R23, R3.reuse ;  /* 0x0000000300177202 */ /* 0x080fe40000000f00 */
[----:B------:R-:W-:Y:S01]  /*0340*/  ISETP.GT.AND.EX P0, PT, R9, RZ, PT, P0 ;  /* 0x000000ff0900720c */ /* 0x000fe20003f04300 */
[----:B------:R-:W-:Y:S01]  /*0350*/  UMOV UR4, URZ ;  /* 0x000000ff00047c82 */ /* 0x000fe20008000000 */
[----:B------:R-:W-:-:S11]  /*0360*/  LEA R9, R4, R3, 0x1 ;  /* 0x0000000304097211 */ /* 0x000fd600078e08ff */
[----:B-1----:R-:W-:Y:S05]  /*0370*/  @!P0 BRA `(.L_x_22) ;  /* 0x0000001400588947 */ /* 0x002fea0003800000 */
[----:B------:R-:W-:Y:S02]  /*0380*/  ISETP.GT.U32.AND P1, PT, R8, 0xc, PT ;  /* 0x0000000c0800780c */ /* 0x000fe40003f24070 */
[----:B------:R-:W-:Y:S02]  /*0390*/  PLOP3.LUT P0, PT, PT, PT, PT, 0x80, 0x8 ;  /* 0x000000000008781c */ /* 0x000fe40003f0f070 */
[----:B0-----:R-:W-:-:S13]  /*03a0*/  ISETP.GT.AND.EX P1, PT, R6, RZ, PT, P1 ;  /* 0x000000ff0600720c */ /* 0x001fda0003f24310 */
[----:B------:R-:W-:Y:S05]  /*03b0*/  @!P1 BRA `(.L_x_23) ;  /* 0x0000000c006c9947 */ /* 0x000fea0003800000 */
[----:B------:R-:W-:Y:S01]  /*03c0*/  PLOP3.LUT P0, PT, PT, PT, PT, 0x8, 0x80 ;  /* 0x000000000080781c */ /* 0x000fe20003f0e170 */
[----:B------:R-:W0:Y:S01]  /*03d0*/  LDCU.64 UR8, c[0x0][0x3a8] ;  /* 0x00007500ff0877ac */ /* 0x000e220008000a00 */
[----:B------:R-:W1:Y:S11]  /*03e0*/  LDCU.64 UR10, c[0x0][0x398] ;  /* 0x00007300ff0a77ac */ /* 0x000e760008000a00 */
.L_x_24:
[----:B------:R-:W-:Y:S01]  /*03f0*/  SHF.R.S32.HI R16, RZ, 0x1f, R23 ;  /* 0x0000001fff107819 */ /* 0x000fe20000011417 */
[----:B0--3--:R-:W-:-:S04]  /*0400*/  IMAD.WIDE.U32 R10, R23, UR8, R14 ;  /* 0x00000008170a7c25 */ /* 0x009fc8000f8e000e */
[----:B------:R-:W-:-:S04]  /*0410*/  IMAD R18, R16, UR8, RZ ;  /* 0x0000000810127c24 */ /* 0x000fc8000f8e02ff */
[----:B------:R-:W-:-:S05]  /*0420*/  IMAD R17, R23, UR9, R18 ;  /* 0x0000000917117c24 */ /* 0x000fca000f8e0212 */
[----:B------:R-:W-:-:S06]  /*0430*/  IADD3 R11, PT, PT, R11, R17, RZ ;  /* 0x000000110b0b7210 */ /* 0x000fcc0007ffe0ff */
[----:B------:R-:W3:Y:S01]  /*0440*/  LDG.E R11, desc[UR6][R10.64] ;  /* 0x000000060a0b7981 */ /* 0x000ee2000c1e1900 */
[----:B-1----:R-:W-:Y:S01]  /*0450*/  IMAD R16, R16, UR10, RZ ;  /* 0x0000000a10107c24 */ /* 0x002fe2000f8e02ff */
[----:B------:R-:W-:Y:S01]  /*0460*/  SHF.R.S32.HI R18, RZ, 0x1f, R7 ;  /* 0x0000001fff127819 */ /* 0x000fe20000011407 */
[----:B------:R-:W-:-:S04]  /*0470*/  IMAD.WIDE.U32 R20, R23, UR10, R12 ;  /* 0x0000000a17147c25 */ /* 0x000fc8000f8e000c */
[----:B------:R-:W-:Y:S02]  /*0480*/  IMAD R17, R23, UR11, R16 ;  /* 0x0000000b17117c24 */ /* 0x000fe4000f8e0210 */
[----:B------:R-:W-:-:S03]  /*0490*/  IMAD R16, R18, UR8, RZ ;  /* 0x0000000812107c24 */ /* 0x000fc6000f8e02ff */
[----:B------:R-:W-:Y:S01]  /*04a0*/  IADD3 R21, PT, PT, R21, R17, RZ ;  /* 0x0000001115157210 */ /* 0x000fe20007ffe0ff */
[C---:B------:R-:W-:Y:S02]  /*04b0*/  IMAD R27, R7.reuse, UR9, R16 ;  /* 0x00000009071b7c24 */ /* 0x040fe4000f8e0210 */
[----:B------:R-:W-:-:S05]  /*04c0*/  IMAD.WIDE.U32 R16, R7, UR8, R14 ;  /* 0x0000000807107c25 */ /* 0x000fca000f8e000e */
[----:B------:R-:W-:Y:S01]  /*04d0*/  IADD3 R17, PT, PT, R17, R27, RZ ;  /* 0x0000001b11117210 */ /* 0x000fe20007ffe0ff */
[----:B---3-5:R-:W-:-:S05]  /*04e0*/  FADD R25, R0, R11 ;  /* 0x0000000b00197221 */ /* 0x028fca0000000000 */
[----:B------:R0:W-:Y:S04]  /*04f0*/  STG.E desc[UR6][R20.64], R25 ;  /* 0x0000001914007986 */ /* 0x0001e8000c101906 */
[----:B------:R-:W3:Y:S01]  /*0500*/  LDG.E R17, desc[UR6][R16.64] ;  /* 0x0000000610117981 */ /* 0x000ee2000c1e1900 */
[----:B------:R-:W-:Y:S02]  /*0510*/  IMAD R18, R18, UR10, RZ ;  /* 0x0000000a12127c24 */ /* 0x000fe4000f8e02ff */
[----:B------:R-:W-:-:S04]  /*0520*/  IMAD.WIDE.U32 R10, R7, UR10, R12 ;  /* 0x0000000a070a7c25 */ /* 0x000fc8000f8e000c */
[----:B------:R-:W-:Y:S01]  /*0530*/  IMAD R27, R7, UR11, R18 ;  /* 0x0000000b071b7c24 */ /* 0x000fe2000f8e0212 */
[----:B------:R-:W-:Y:S01]  /*0540*/  SHF.R.S32.HI R18, RZ, 0x1f, R9 ;  /* 0x0000001fff127819 */ /* 0x000fe20000011409 */
[----:B0-----:R-:W-:-:S03]  /*0550*/  IMAD.WIDE.U32 R20, R9, UR8, R14 ;  /* 0x0000000809147c25 */ /* 0x001fc6000f8e000e */
[----:B------:R-:W-:Y:S01]  /*0560*/  IADD3 R11, PT, PT, R11, R27, RZ ;  /* 0x0000001b0b0b7210 */ /* 0x000fe20007ffe0ff */
[----:B------:R-:W-:-:S04]  /*0570*/  IMAD R22, R18, UR8, RZ ;  /* 0x0000000812167c24 */ /* 0x000fc8000f8e02ff */
[----:B------:R-:W-:-:S05]  /*0580*/  IMAD R27, R9, UR9, R22 ;  /* 0x00000009091b7c24 */ /* 0x000fca000f8e0216 */
[----:B------:R-:W-:Y:S01]  /*0590*/  IADD3 R21, PT, PT, R21, R27, RZ ;  /* 0x0000001b15157210 */ /* 0x000fe20007ffe0ff */
[----:B---3--:R-:W-:-:S05]  /*05a0*/  FADD R25, R0, R17 ;  /* 0x0000001100197221 */ /* 0x008fca0000000000 */
        /* <DEDUP_REMOVED lines=14> */
[----:B------:R-:W-:Y:S01]  /*0690*/  IMAD R18, R18, UR10, RZ ;  /* 0x0000000a12127c24 */ /* 0x000fe2000f8e02ff */
[----:B------:R-:W-:Y:S01]  /*06a0*/  LEA R23, R4, R23, 0x2 ;  /* 0x0000001704177211 */ /* 0x000fe200078e10ff */
        /* <DEDUP_REMOVED lines=141> */
[----:B------:R-:W-:Y:S01]  /*0f80*/  LEA R25, R4, R21, 0x2 ;  /* 0x0000001504197211 */ /* 0x000fe200078e10ff */
[----:B------:R-:W-:-:S03]  /*0f90*/  IMAD R20, R20, UR10, RZ ;  /* 0x0000000a14147c24 */ /* 0x000fc6000f8e02ff */
[----:B------:R-:W-:Y:S01]  /*0fa0*/  SHF.R.S32.HI R22, RZ, 0x1f, R25 ;  /* 0x0000001fff167819 */ /* 0x000fe20000011419 */
[----:B------:R-:W-:Y:S02]  /*0fb0*/  IMAD R29, R9, UR11, R20 ;  /* 0x0000000b091d7c24 */ /* 0x000fe4000f8e0214 */
[----:B------:R-:W-:-:S04]  /*0fc0*/  IMAD.WIDE.U32 R16, R25, UR8, R14 ;  /* 0x0000000819107c25 */ /* 0x000fc8000f8e000e */
[----:B------:R-:W-:Y:S02]  /*0fd0*/  IMAD R24, R22, UR8, RZ ;  /* 0x0000000816187c24 */ /* 0x000fe4000f8e02ff */
[----:B------:R-:W-:-:S04]  /*0fe0*/  IMAD.WIDE.U32 R20, R9, UR10, R12 ;  /* 0x0000000a09147c25 */ /* 0x000fc8000f8e000c */
[----:B------:R-:W-:Y:S01]  /*0ff0*/  IMAD R24, R25, UR9, R24 ;  /* 0x0000000919187c24 */ /* 0x000fe2000f8e0218 */
[----:B0-----:R-:W-:Y:S02]  /*1000*/  IADD3 R11, PT, PT, R21, R29, RZ ;  /* 0x0000001d150b7210 */ /* 0x001fe40007ffe0ff */
[----:B------:R-:W-:Y:S02]  /*1010*/  MOV R10, R20 ;  /* 0x00000014000a7202 */ /* 0x000fe40000000f00 */
[----:B------:R-:W-:Y:S01]  /*1020*/  IADD3 R17, PT, PT, R17, R24, RZ ;  /* 0x0000001811117210 */ /* 0x000fe20007ffe0ff */
[----:B---3--:R-:W-:-:S05]  /*1030*/  FADD R27, R0, R19 ;  /* 0x00000013001b7221 */ /* 0x008fca0000000000 */
[----:B------:R3:W-:Y:S04]  /*1040*/  STG.E desc[UR6][R10.64], R27 ;  /* 0x0000001b0a007986 */ /* 0x0007e8000c101906 */
[----:B------:R-:W4:Y:S01]  /*1050*/  LDG.E R17, desc[UR6][R16.64] ;  /* 0x0000000610117981 */ /* 0x000f22000c1e1900 */
[----:B------:R-:W-:Y:S01]  /*1060*/  IADD3 R8, P1, PT, R8, -0x10, RZ ;  /* 0xfffffff008087810 */ /* 0x000fe20007f3e0ff */
[----:B------:R-:W-:Y:S01]  /*1070*/  IMAD R22, R22, UR10, RZ ;  /* 0x0000000a16167c24 */ /* 0x000fe2000f8e02ff */
[----:B------:R-:W-:Y:S01]  /*1080*/  UIADD3 UR4, UPT, UPT, UR4, 0x10, URZ ;  /* 0x0000001004047890 */ /* 0x000fe2000fffe0ff */
[C---:B------:R-:W-:Y:S01]  /*1090*/  IMAD.WIDE.U32 R18, R25.reuse, UR10, R12 ;  /* 0x0000000a19127c25 */ /* 0x040fe2000f8e000c */
[----:B------:R-:W-:Y:S02]  /*10a0*/  IADD3.X R6, PT, PT, R6, -0x1, RZ, P1, !PT ;  /* 0xffffffff06067810 */ /* 0x000fe40000ffe4ff */
[----:B------:R-:W-:Y:S01]  /*10b0*/  ISETP.GT.U32.AND P1, PT, R8, 0xc, PT ;  /* 0x0000000c0800780c */ /* 0x000fe20003f24070 */
[----:B------:R-:W-:Y:S01]  /*10c0*/  IMAD R21, R25, UR11, R22 ;  /* 0x0000000b19157c24 */ /* 0x000fe2000f8e0216 */
[----:B------:R-:W-:-:S02]  /*10d0*/  MOV R20, R18 ;  /* 0x0000001200147202 */ /* 0x000fc40000000f00 */
[----:B------:R-:W-:Y:S02]  /*10e0*/  ISETP.GT.AND.EX P1, PT, R6, RZ, PT, P1 ;  /* 0x000000ff0600720c */ /* 0x000fe40003f24310 */
[----:B------:R-:W-:Y:S02]  /*10f0*/  IADD3 R21, PT, PT, R19, R21, RZ ;  /* 0x0000001513157210 */ /* 0x000fe40007ffe0ff */
[C---:B------:R-:W-:Y:S02]  /*1100*/  LEA R23, R4.reuse, R23, 0x2 ;  /* 0x0000001704177211 */ /* 0x040fe400078e10ff */
[C---:B------:R-:W-:Y:S02]  /*1110*/  LEA R7, R4.reuse, R7, 0x2 ;  /* 0x0000000704077211 */ /* 0x040fe400078e10ff */
[C---:B------:R-:W-:Y:S02]  /*1120*/  LEA R9, R4.reuse, R9, 0x2 ;  /* 0x0000000904097211 */ /* 0x040fe400078e10ff */
[----:B------:R-:W-:Y:S01]  /*1130*/  LEA R19, R4, R25, 0x2 ;  /* 0x0000001904137211 */ /* 0x000fe200078e10ff */
[----:B----4-:R-:W-:-:S05]  /*1140*/  FADD R29, R0, R17 ;  /* 0x00000011001d7221 */ /* 0x010fca0000000000 */
[----:B------:R3:W-:Y:S01]  /*1150*/  STG.E desc[UR6][R20.64], R29 ;  /* 0x0000001d14007986 */ /* 0x0007e2000c101906 */
[----:B------:R-:W-:Y:S05]  /*1160*/  @P1 BRA `(.L_x_24) ;  /* 0xfffffff000a01947 */ /* 0x000fea000383ffff */
.L_x_23:
[----:B------:R-:W-:-:S04]  /*1170*/  ISETP.GT.U32.AND P1, PT, R8, 0x4, PT ;  /* 0x000000040800780c */ /* 0x000fc80003f24070 */
[----:B------:R-:W-:-:S13]  /*1180*/  ISETP.GT.AND.EX P1, PT, R6, RZ, PT, P1 ;  /* 0x000000ff0600720c */ /* 0x000fda0003f24310 */
[----:B------:R-:W-:Y:S05]  /*1190*/  @!P1 BRA `(.L_x_25) ;  /* 0x0000000400c49947 */ /* 0x000fea0003800000 */
[----:B------:R-:W0:Y:S01]  /*11a0*/  LDCU.64 UR8, c[0x0][0x3a8] ;  /* 0x00007500ff0877ac */ /* 0x000e220008000a00 */
[----:B------:R-:W-:Y:S02]  /*11b0*/  SHF.R.S32.HI R18, RZ, 0x1f, R23 ;  /* 0x0000001fff127819 */ /* 0x000fe40000011417 */
[----:B---3--:R-:W-:Y:S01]  /*11c0*/  MOV R10, R14 ;  /* 0x0000000e000a7202 */ /* 0x008fe20000000f00 */
[----:B------:R-:W1:Y:S01]  /*11d0*/  LDCU.64 UR10, c[0x0][0x398] ;  /* 0x00007300ff0a77ac */ /* 0x000e620008000a00 */
[----:B------:R-:W-:Y:S01]  /*11e0*/  MOV R11, R15 ;  /* 0x0000000f000b7202 */ /* 0x000fe20000000f00 */
[----:B0-----:R-:W-:Y:S02]  /*11f0*/  IMAD R20, R18, UR8, RZ ;  /* 0x0000000812147c24 */ /* 0x001fe4000f8e02ff */
[----:B------:R-:W-:-:S04]  /*1200*/  IMAD.WIDE.U32 R16, R23, UR8, R10 ;  /* 0x0000000817107c25 */ /* 0x000fc8000f8e000a */
[----:B------:R-:W-:-:S05]  /*1210*/  IMAD R21, R23, UR9, R20 ;  /* 0x0000000917157c24 */ /* 0x000fca000f8e0214 */
[----:B------:R-:W-:-:S05]  /*1220*/  IADD3 R17, PT, PT, R17, R21, RZ ;  /* 0x0000001511117210 */ /* 0x000fca0007ffe0ff */
[----:B------:R0:W3:Y:S01]  /*1230*/  LDG.E R21, desc[UR6][R16.64] ;  /* 0x0000000610157981 */ /* 0x0000e2000c1e1900 */
[----:B-1----:R-:W-:Y:S02]  /*1240*/  IMAD R18, R18, UR10, RZ ;  /* 0x0000000a12127c24 */ /* 0x002fe4000f8e02ff */
        /* <DEDUP_REMOVED lines=62> */
[----:B------:R-:W-:Y:S02]  /*1630*/  IMAD R18, R18, UR10, RZ ;  /* 0x0000000a12127c24 */ /* 0x000fe4000f8e02ff */
[----:B------:R-:W-:Y:S01]  /*1640*/  IMAD.WIDE.U32 R16, R7, UR10, R12 ;  /* 0x0000000a07107c25 */ /* 0x000fe2000f8e000c */
[----:B------:R-:W-:-:S03]  /*1650*/  SHF.R.S32.HI R22, RZ, 0x1f, R9 ;  /* 0x0000001fff167819 */ /* 0x000fc60000011409 */
[----:B------:R-:W-:Y:S02]  /*1660*/  IMAD R29, R7, UR11, R18 ;  /* 0x0000000b071d7c24 */ /* 0x000fe4000f8e0212 */
[----:B------:R-:W-:Y:S02]  /*1670*/  IMAD R18, R22, UR8, RZ ;  /* 0x0000000816127c24 */ /* 0x000fe4000f8e02ff */
[----:B0-----:R-:W-:Y:S01]  /*1680*/  IMAD.WIDE.U32 R20, R9, UR8, R10 ;  /* 0x0000000809147c25 */ /* 0x001fe2000f8e000a */
[----:B------:R-:W-:-:S03]  /*1690*/  IADD3 R17, PT, PT, R17, R29, RZ ;  /* 0x0000001d11117210 */ /* 0x000fc60007ffe0ff */
        /* <DEDUP_REMOVED lines=9> */
[----:B------:R-:W-:Y:S01]  /*1730*/  IMAD R29, R9, UR11, R22 ;  /* 0x0000000b091d7c24 */ /* 0x000fe2000f8e0216 */
[----:B0-----:R-:W-:Y:S01]  /*1740*/  MOV R16, R24 ;  /* 0x0000001800107202 */ /* 0x001fe20000000f00 */
[----:B------:R-:W-:Y:S02]  /*1750*/  IMAD R26, R18, UR8, RZ ;  /* 0x00000008121a7c24 */ /* 0x000fe4000f8e02ff */
[----:B------:R-:W-:Y:S01]  /*1760*/  IMAD.WIDE.U32 R10, R19, UR8, R10 ;  /* 0x00000008130a7c25 */ /* 0x000fe2000f8e000a */
[----:B------:R-:W-:-:S03]  /*1770*/  IADD3 R17, PT, PT, R25, R29, RZ ;  /* 0x0000001d19117210 */ /* 0x000fc60007ffe0ff */
[----:B------:R-:W-:-:S05]  /*1780*/  IMAD R26, R19, UR9, R26 ;  /* 0x00000009131a7c24 */ /* 0x000fca000f8e021a */
[----:B------:R-:W-:Y:S01]  /*1790*/  IADD3 R11, PT, PT, R11, R26, RZ ;  /* 0x0000001a0b0b7210 */ /* 0x000fe20007ffe0ff */
[----:B---3--:R-:W-:-:S05]  /*17a0*/  FADD R25, R0, R21 ;  /* 0x0000001500197221 */ /* 0x008fca0000000000 */
[----:B------:R0:W-:Y:S04]  /*17b0*/  STG.E desc[UR6][R16.64], R25 ;  /* 0x0000001910007986 */ /* 0x0001e8000c101906 */
[----:B------:R-:W3:Y:S01]  /*17c0*/  LDG.E R11, desc[UR6][R10.64] ;  /* 0x000000060a0b7981 */ /* 0x000ee2000c1e1900 */
[----:B------:R-:W-:Y:S01]  /*17d0*/  IMAD R18, R18, UR10, RZ ;  /* 0x0000000a12127c24 */ /* 0x000fe2000f8e02ff */
[----:B------:R-:W-:Y:S01]  /*17e0*/  IADD3 R8, P1, PT, R8, -0x8, RZ ;  /* 0xfffffff808087810 */ /* 0x000fe20007f3e0ff */
[C---:B------:R-:W-:Y:S01]  /*17f0*/  IMAD.WIDE.U32 R20, R19.reuse, UR10, R12 ;  /* 0x0000000a13147c25 */ /* 0x040fe2000f8e000c */
[----:B------:R-:W-:Y:S01]  /*1800*/  PLOP3.LUT P0, PT, PT, PT, PT, 0x8, 0x80 ;  /* 0x000000000080781c */ /* 0x000fe20003f0e170 */
[----:B------:R-:W-:Y:S01]  /*1810*/  UIADD3 UR4, UPT, UPT, UR4, 0x8, URZ ;  /* 0x0000000804047890 */ /* 0x000fe2000fffe0ff */
[----:B------:R-:W-:Y:S01]  /*1820*/  IADD3.X R6, PT, PT, R6, -0x1, RZ, P1, !PT ;  /* 0xffffffff06067810 */ /* 0x000fe20000ffe4ff */
[----:B------:R-:W-:Y:S01]  /*1830*/  IMAD R27, R19, UR11, R18 ;  /* 0x0000000b131b7c24 */ /* 0x000fe2000f8e0212 */
[----:B------:R-:W-:-:S02]  /*1840*/  LEA R7, R4, R7, 0x2 ;  /* 0x0000000704077211 */ /* 0x000fc400078e10ff */
[C---:B------:R-:W-:Y:S02]  /*1850*/  LEA R9, R4.reuse, R9, 0x2 ;  /* 0x0000000904097211 */ /* 0x040fe400078e10ff */
[----:B------:R-:W-:Y:S02]  /*1860*/  IADD3 R21, PT, PT, R21, R27, RZ ;  /* 0x0000001b15157210 */ /* 0x000fe40007ffe0ff */
[C---:B------:R-:W-:Y:S02]  /*1870*/  LEA R23, R4.reuse, R23, 0x2 ;  /* 0x0000001704177211 */ /* 0x040fe400078e10ff */
[----:B------:R-:W-:Y:S01]  /*1880*/  LEA R19, R4, R19, 0x2 ;  /* 0x0000001304137211 */ /* 0x000fe200078e10ff */
[----:B---3--:R-:W-:-:S05]  /*1890*/  FADD R27, R0, R11 ;  /* 0x0000000b001b7221 */ /* 0x008fca0000000000 */
[----:B------:R0:W-:Y:S02]  /*18a0*/  STG.E desc[UR6][R20.64], R27 ;  /* 0x0000001b14007986 */ /* 0x0001e4000c101906 */
.L_x_25:
[----:B------:R-:W-:-:S04]  /*18b0*/  ISETP.NE.U32.AND P1, PT, R8, RZ, PT ;  /* 0x000000ff0800720c */ /* 0x000fc80003f25070 */
[----:B------:R-:W-:-:S13]  /*18c0*/  ISETP.NE.OR.EX P0, PT, R6, RZ, P0, P1 ;  /* 0x000000ff0600720c */ /* 0x000fda0000705710 */
[----:B------:R-:W-:Y:S05]  /*18d0*/  @!P0 BRA `(.L_x_21) ;  /* 0x0000000000ec8947 */ /* 0x000fea0003800000 */
.L_x_22:
[----:B01----:R-:W-:Y:S01]  /*18e0*/  SHF.R.S32.HI R16, RZ, 0x1f, R23 ;  /* 0x0000001fff107819 */ /* 0x003fe20000011417 */
[----:B---3--:R-:W-:-:S04]  /*18f0*/  IMAD.WIDE.U32 R10, R23, UR12, R14 ;  /* 0x0000000c170a7c25 */ /* 0x008fc8000f8e000e */
[----:B------:R-:W-:-:S04]  /*1900*/  IMAD R18, R16, UR12, RZ ;  /* 0x0000000c10127c24 */ /* 0x000fc8000f8e02ff */
[----:B------:R-:W-:-:S05]  /*1910*/  IMAD R17, R23, UR13, R18 ;  /* 0x0000000d17117c24 */ /* 0x000fca000f8e0212 */
[----:B------:R-:W-:-:S06]  /*1920*/  IADD3 R11, PT, PT, R11, R17, RZ ;  /* 0x000000110b0b7210 */ /* 0x000fcc0007ffe0ff */
[----:B------:R-:W3:Y:S01]  /*1930*/  LDG.E R11, desc[UR6][R10.64] ;  /* 0x000000060a0b7981 */ /* 0x000ee2000c1e1900 */
[----:B--2---:R-:W-:Y:S02]  /*1940*/  IMAD R18, R16, UR14, RZ ;  /* 0x0000000e10127c24 */ /* 0x004fe4000f8e02ff */
[----:B------:R-:W-:-:S04]  /*1950*/  IMAD.WIDE.U32 R16, R23, UR14, R12 ;  /* 0x0000000e17107c25 */ /* 0x000fc8000f8e000c */
[----:B------:R-:W-:Y:S01]  /*1960*/  IMAD R21, R23, UR15, R18 ;  /* 0x0000000f17157c24 */ /* 0x000fe2000f8e0212 */
[----:B------:R-:W-:Y:S01]  /*1970*/  SHF.R.S32.HI R18, RZ, 0x1f, R7 ;  /* 0x0000001fff127819 */ /* 0x000fe20000011407 */
[----:B------:R-:W-:-:S03]  /*1980*/  IMAD.WIDE.U32 R24, R7, UR12, R14 ;  /* 0x0000000c07187c25 */ /* 0x000fc6000f8e000e */
[----:B------:R-:W-:Y:S01]  /*1990*/  IADD3 R17, PT, PT, R17, R21, RZ ;  /* 0x0000001511117210 */ /* 0x000fe20007ffe0ff */
[----:B------:R-:W-:-:S04]  /*19a0*/  IMAD R20, R18, UR12, RZ ;  /* 0x0000000c12147c24 */ /* 0x000fc8000f8e02ff */
[----:B------:R-:W-:-:S05]  /*19b0*/  IMAD R27, R7, UR13, R20 ;  /* 0x0000000d071b7c24 */ /* 0x000fca000f8e0214 */
[----:B------:R-:W-:Y:S01]  /*19c0*/  IADD3 R25, PT, PT, R25, R27, RZ ;  /* 0x0000001b19197210 */ /* 0x000fe20007ffe0ff */
[----:B---3-5:R-:W-:-:S05]  /*19d0*/  FADD R21, R0, R11 ;  /* 0x0000000b00157221 */ /* 0x028fca0000000000 */
[----:B------:R0:W-:Y:S04]  /*19e0*/  STG.E desc[UR6][R16.64], R21 ;  /* 0x0000001510007986 */ /* 0x0001e8000c101906 */
[----:B------:R-:W2:Y:S01]  /*19f0*/  LDG.E R25, desc[UR6][R24.64] ;  /* 0x0000000618197981 */ /* 0x000ea2000c1e1900 */
[----:B------:R-:W-:Y:S01]  /*1a00*/  IMAD R18, R18, UR14, RZ ;  /* 0x0000000e12127c24 */ /* 0x000fe2000f8e02ff */
[----:B------:R-:W-:Y:S01]  /*1a10*/  SHF.R.S32.HI R20, RZ, 0x1f, R9 ;  /* 0x0000001fff147819 */ /* 0x000fe20000011409 */
[----:B------:R-:W-:-:S04]  /*1a20*/  IMAD.WIDE.U32 R10, R7, UR14, R12 ;  /* 0x0000000e070a7c25 */ /* 0x000fc8000f8e000c */
[----:B------:R-:W-:Y:S02]  /*1a30*/  IMAD R27, R7, UR15, R18 ;  /* 0x0000000f071b7c24 */ /* 0x000fe4000f8e0212 */
[----:B------:R-:W-:Y:S02]  /*1a40*/  IMAD R18, R20, UR12, RZ ;  /* 0x0000000c14127c24 */ /* 0x000fe4000f8e02ff */
[----:B0-----:R-:W-:Y:S01]  /*1a50*/  IMAD.WIDE.U32 R16, R9, UR12, R14 ;  /* 0x0000000c09107c25 */ /* 0x001fe2000f8e000e */
[----:B------:R-:W-:-:S03]  /*1a60*/  IADD3 R11, PT, PT, R11, R27, RZ ;  /* 0x0000001b0b0b7210 */ /* 0x000fc60007ffe0ff */
[----:B------:R-:W-:-:S05]  /*1a70*/  IMAD R29, R9, UR13, R18 ;  /* 0x0000000d091d7c24 */ /* 0x000fca000f8e0212 */
[----:B------:R-:W-:Y:S01]  /*1a80*/  IADD3 R17, PT, PT, R17, R29, RZ ;  /* 0x0000001d11117210 */ /* 0x000fe20007ffe0ff */
[----:B--2---:R-:W-:-:S05]  /*1a90*/  FADD R27, R0, R25 ;  /* 0x00000019001b7221 */ /* 0x004fca0000000000 */
[----:B------:R0:W-:Y:S04]  /*1aa0*/  STG.E desc[UR6][R10.64], R27 ;  /* 0x0000001b0a007986 */ /* 0x0001e8000c101906 */
[----:B------:R-:W2:Y:S01]  /*1ab0*/  LDG.E R17, desc[UR6][R16.64] ;  /* 0x0000000610117981 */ /* 0x000ea2000c1e1900 */
[----:B------:R-:W-:Y:S01]  /*1ac0*/  SHF.R.S32.HI R18, RZ, 0x1f, R19 ;  /* 0x0000001fff127819 */ /* 0x000fe20000011413 */
[----:B------:R-:W-:Y:S02]  /*1ad0*/  IMAD R20, R20, UR14, RZ ;  /* 0x0000000e14147c24 */ /* 0x000fe4000f8e02ff */
[----:B------:R-:W-:-:S04]  /*1ae0*/  IMAD.WIDE.U32 R24, R19, UR12, R14 ;  /* 0x0000000c13187c25 */ /* 0x000fc8000f8e000e */
[----:B------:R-:W-:Y:S01]  /*1af0*/  IMAD R22, R18, UR12, RZ ;  /* 0x0000000c12167c24 */ /* 0x000fe2000f8e02ff */
[----:B0-----:R-:W-:Y:S01]  /*1b00*/  MOV R10, R24 ;  /* 0x00000018000a7202 */ /* 0x001fe20000000f00 */
[----:B------:R-:W-:Y:S02]  /*1b10*/  IMAD R29, R9, UR15, R20 ;  /* 0x0000000f091d7c24 */ /* 0x000fe4000f8e0214 */
[----:B------:R-:W-:Y:S02]  /*1b20*/  IMAD R22, R19, UR13, R22 ;  /* 0x0000000d13167c24 */ /* 0x000fe4000f8e0216 */
[----:B------:R-:W-:-:S03]  /*1b30*/  IMAD.WIDE.U32 R20, R9, UR14, R12 ;  /* 0x0000000e09147c25 */ /* 0x000fc6000f8e000c */
[----:B------:R-:W-:Y:S02]  /*1b40*/  IADD3 R11, PT, PT, R25, R22, RZ ;  /* 0x00000016190b7210 */ /* 0x000fe40007ffe0ff */
[----:B------:R-:W-:Y:S01]  /*1b50*/  IADD3 R21, PT, PT, R21, R29, RZ ;  /* 0x0000001d15157210 */ /* 0x000fe20007ffe0ff */
[----:B--2---:R-:W-:-:S05]  /*1b60*/  FADD R25, R0, R17 ;  /* 0x0000001100197221 */ /* 0x004fca0000000000 */
[----:B------:R1:W-:Y:S04]  /*1b70*/  STG.E desc[UR6][R20.64], R25 ;  /* 0x0000001914007986 */ /* 0x0003e8000c101906 */
[----:B------:R-:W2:Y:S01]  /*1b80*/  LDG.E R11, desc[UR6][R10.64] ;  /* 0x000000060a0b7981 */ /* 0x000ea2000c1e1900 */
[----:B------:R-:W-:Y:S01]  /*1b90*/  IADD3 R8, P0, PT, R8, -0x4, RZ ;  /* 0xfffffffc08087810 */ /* 0x000fe20007f1e0ff */
[----:B------:R-:W-:Y:S01]  /*1ba0*/  IMAD R18, R18, UR14, RZ ;  /* 0x0000000e12127c24 */ /* 0x000fe2000f8e02ff */
[----:B------:R-:W-:Y:S01]  /*1bb0*/  UIADD3 UR4, UPT, UPT, UR4, 0x4, URZ ;  /* 0x0000000404047890 */ /* 0x000fe2000fffe0ff */
[C---:B------:R-:W-:Y:S01]  /*1bc0*/  IMAD.WIDE.U32 R16, R19.reuse, UR14, R12 ;  /* 0x0000000e13107c25 */ /* 0x040fe2000f8e000c */
[----:B------:R-:W-:Y:S02]  /*1bd0*/  IADD3.X R6, PT, PT, R6, -0x1, RZ, P0, !PT ;  /* 0xffffffff06067810 */ /* 0x000fe400007fe4ff */
[----:B------:R-:W-:Y:S01]  /*1be0*/  ISETP.NE.U32.AND P0, PT, R8, RZ, PT ;  /* 0x000000ff0800720c */ /* 0x000fe20003f05070 */
[----:B------:R-:W-:Y:S01]  /*1bf0*/  IMAD R27, R19, UR15, R18 ;  /* 0x0000000f131b7c24 */ /* 0x000fe2000f8e0212 */
[----:B------:R-:W-:-:S02]  /*1c00*/  LEA R7, R4, R7, 0x2 ;  /* 0x0000000704077211 */ /* 0x000fc400078e10ff */
[----:B------:R-:W-:Y:S02]  /*1c10*/  ISETP.NE.AND.EX P0, PT, R6, RZ, PT, P0 ;  /* 0x000000ff0600720c */ /* 0x000fe40003f05300 */
[----:B------:R-:W-:Y:S02]  /*1c20*/  IADD3 R17, PT, PT, R17, R27, RZ ;  /* 0x0000001b11117210 */ /* 0x000fe40007ffe0ff */
[C---:B------:R-:W-:Y:S02]  /*1c30*/  LEA R9, R4.reuse, R9, 0x2 ;  /* 0x0000000904097211 */ /* 0x040fe400078e10ff */
[C---:B------:R-:W-:Y:S02]  /*1c40*/  LEA R19, R4.reuse, R19, 0x2 ;  /* 0x0000001304137211 */ /* 0x040fe400078e10ff */
[----:B------:R-:W-:Y:S01]  /*1c50*/  LEA R23, R4, R23, 0x2 ;  /* 0x0000001704177211 */ /* 0x000fe200078e10ff */
[----:B--2---:R-:W-:-:S05]  /*1c60*/  FADD R27, R0, R11 ;  /* 0x0000000b001b7221 */ /* 0x004fca0000000000 */
[----:B------:R1:W-:Y:S01]  /*1c70*/  STG.E desc[UR6][R16.64], R27 ;  /* 0x0000001b10007986 */ /* 0x0003e2000c101906 */
[----:B------:R-:W-:Y:S05]  /*1c80*/  @P0 BRA `(.L_x_22) ;  /* 0xfffffffc00140947 */ /* 0x000fea000383ffff */
.L_x_21:
[----:B------:R-:W-:-:S04]  /*1c90*/  ISETP.NE.U32.AND P0, PT, R2, RZ, PT ;  /* 0x000000ff0200720c */ /* 0x000fc80003f05070 */
[----:B------:R-:W-:-:S13]  /*1ca0*/  ISETP.NE.AND.EX P0, PT, R5, RZ, PT, P0 ;  /* 0x000000ff0500720c */ /* 0x000fda0003f05300 */
[----:B--2---:R-:W-:Y:S05]  /*1cb0*/  @!P0 EXIT ;  /* 0x000000000000894d */ /* 0x004fea0003800000 */
[----:B------:R-:W-:Y:S01]  /*1cc0*/  IMAD R3, R4, UR4, R3 ;  /* 0x0000000404037c24 */ /* 0x000fe2000f8e0203 */
[----:B------:R-:W2:Y:S01]  /*1cd0*/  LDCU.64 UR8, c[0x0][0x3a8] ;  /* 0x00007500ff0877ac */ /* 0x000ea20008000a00 */
[----:B------:R-:W4:Y:S05]  /*1ce0*/  LDCU.64 UR10, c[0x0][0x398] ;  /* 0x00007300ff0a77ac */ /* 0x000f2a0008000a00 */
.L_x_26:
[----:B0-----:R-:W-:Y:S02]  /*1cf0*/  SHF.R.S32.HI R8, RZ, 0x1f, R3 ;  /* 0x0000001fff087819 */ /* 0x001fe40000011403 */
[----:B0-----:R-:W-:Y:S02]  /*1d00*/  MOV R6, R14 ;  /* 0x0000000e00067202 */ /* 0x001fe40000000f00 */
[----:B------:R-:W-:Y:S01]  /*1d10*/  MOV R7, R15 ;  /* 0x0000000f00077202 */ /* 0x000fe20000000f00 */
[----:B--23--:R-:W-:Y:S02]  /*1d20*/  IMAD R10, R8, UR8, RZ ;  /* 0x00000008080a7c24 */ /* 0x00cfe4000f8e02ff */
[----:B------:R-:W-:-:S04]  /*1d30*/  IMAD.WIDE.U32 R6, R3, UR8, R6 ;  /* 0x0000000803067c25 */ /* 0x000fc8000f8e0006 */
[----:B------:R-:W-:-:S05]  /*1d40*/  IMAD R9, R3, UR9, R10 ;  /* 0x0000000903097c24 */ /* 0x000fca000f8e020a */
[----:B------:R-:W-:-:S06]  /*1d50*/  IADD3 R7, PT, PT, R7, R9, RZ ;  /* 0x0000000907077210 */ /* 0x000fcc0007ffe0ff */
[----:B------:R-:W2:Y:S01]  /*1d60*/  LDG.E R7, desc[UR6][R6.64] ;  /* 0x0000000606077981 */ /* 0x000ea2000c1e1900 */
[----:B------:R-:W-:Y:S01]  /*1d70*/  IADD3 R2, P0, PT, R2, -0x1, RZ ;  /* 0xffffffff02027810 */ /* 0x000fe20007f1e0ff */
[----:B----4-:R-:W-:Y:S01]  /*1d80*/  IMAD R10, R8, UR10, RZ ;  /* 0x0000000a080a7c24 */ /* 0x010fe2000f8e02ff */
[----:B------:R-:W-:Y:S02]  /*1d90*/  MOV R8, R12 ;  /* 0x0000000c00087202 */ /* 0x000fe40000000f00 */
[----:B------:R-:W-:Y:S01]  /*1da0*/  IADD3.X R5, PT, PT, R5, -0x1, RZ, P0, !PT ;  /* 0xffffffff05057810 */ /* 0x000fe200007fe4ff */
[C---:B------:R-:W-:Y:S01]  /*1db0*/  IMAD R11, R3.reuse, UR11, R10 ;  /* 0x0000000b030b7c24 */ /* 0x040fe2000f8e020a */
[----:B------:R-:W-:Y:S02]  /*1dc0*/  MOV R9, R13 ;  /* 0x0000000d00097202 */ /* 0x000fe40000000f00 */
[----:B------:R-:W-:Y:S01]  /*1dd0*/  ISETP.NE.U32.AND P0, PT, R2, RZ, PT ;  /* 0x000000ff0200720c */ /* 0x000fe20003f05070 */
[----:B------:R-:W-:-:S03]  /*1de0*/  IMAD.WIDE.U32 R8, R3, UR10, R8 ;  /* 0x0000000a03087c25 */ /* 0x000fc6000f8e0008 */
[----:B------:R-:W-:Y:S02]  /*1df0*/  ISETP.NE.AND.EX P0, PT, R5, RZ, PT, P0 ;  /* 0x000000ff0500720c */ /* 0x000fe40003f05300 */
[----:B------:R-:W-:Y:S02]  /*1e00*/  IADD3 R3, PT, PT, R3, R4, RZ ;  /* 0x0000000403037210 */ /* 0x000fe40007ffe0ff */
[----:B------:R-:W-:Y:S01]  /*1e10*/  IADD3 R9, PT, PT, R9, R11, RZ ;  /* 0x0000000b09097210 */ /* 0x000fe20007ffe0ff */
[----:B--2--5:R-:W-:-:S05]  /*1e20*/  FADD R11, R0, R7 ;  /* 0x00000007000b7221 */ /* 0x024fca0000000000 */
[----:B------:R0:W-:Y:S03]  /*1e30*/  STG.E desc[UR6][R8.64], R11 ;  /* 0x0000000b08007986 */ /* 0x0001e6000c101906 */
[----:B------:R-:W-:Y:S05]  /*1e40*/  @P0 BRA `(.L_x_26) ;  /* 0xfffffffc00a80947 */ /* 0x000fea000383ffff */
[----:B------:R-:W-:Y:S05]  /*1e50*/  EXIT ;  /* 0x000000000000794d */ /* 0x000fea0003800000 */
.L_x_27:
        /* <DEDUP_REMOVED lines=10> */
.L_x_32:


//--------------------- .text._Z10plusKernelPKfS0_Pfmmm --------------------------
	.section	.text._Z10plusKernelPKfS0_Pfmmm,"ax",@progbits
	.align	128
        .global         _Z10plusKernelPKfS0_Pfmmm
        .type           _Z10plusKernelPKfS0_Pfmmm,@function
        .size           _Z10plusKernelPKfS0_Pfmmm,(.L_x_33 - _Z10plusKernelPKfS0_Pfmmm)
        .other          _Z10plusKernelPKfS0_Pfmmm,@"STO_CUDA_ENTRY STV_DEFAULT"
_Z10plusKernelPKfS0_Pfmmm:
.text._Z10plusKernelPKfS0_Pfmmm:
[----:B------:R-:W-:Y:S01]  /*0000*/  LDC R1, c[0x0][0x37c] ;  /* 0x0000df00ff017b82 */ /* 0x000fe20000000800 */
[----:B------:R-:W0:Y:S07]  /*0010*/  S2R R3, SR_TID.Y ;  /* 0x0000000000037919 */ /* 0x000e2e0000002200 */
[----:B------:R-:W1:Y:S01]  /*0020*/  LDC R9, c[0x0][0x360] ;  /* 0x0000d800ff097b82 */ /* 0x000e620000000800 */
[----:B------:R-:W2:Y:S01]  /*0030*/  LDCU.128 UR8, c[0x0][0x3a0] ;  /* 0x00007400ff0877ac */ /* 0x000ea20008000c00 */
[----:B------:R-:W1:Y:S06]  /*0040*/  S2R R2, SR_TID.X ;  /* 0x0000000000027919 */ /* 0x000e6c0000002100 */
[----:B------:R-:W0:Y:S08]  /*0050*/  S2UR UR5, SR_CTAID.Y ;  /* 0x00000000000579c3 */ /* 0x000e300000002600 */
[----:B------:R-:W0:Y:S08]  /*0060*/  LDC R0, c[0x0][0x364] ;  /* 0x0000d900ff007b82 */ /* 0x000e300000000800 */
[----:B------:R-:W1:Y:S01]  /*0070*/  S2UR UR4, SR_CTAID.X ;  /* 0x00000000000479c3 */ /* 0x000e620000002500 */
[----:B0-----:R-:W-:-:S05]  /*0080*/  IMAD R0, R0, UR5, R3 ;  /* 0x0000000500007c24 */ /* 0x001fca000f8e0203 */
[----:B--2---:R-:W-:Y:S01]  /*0090*/  ISETP.GE.U32.AND P1, PT, R0, UR10, PT ;  /* 0x0000000a00007c0c */ /* 0x004fe2000bf26070 */
[----:B-1----:R-:W-:-:S03]  /*00a0*/  IMAD R9, R9, UR4, R2 ;  /* 0x0000000409097c24 */ /* 0x002fc6000f8e0202 */
[----:B------:R-:W-:Y:S02]  /*00b0*/  ISETP.GE.U32.AND.EX P1, PT, RZ, UR11, PT, P1 ;  /* 0x0000000bff007c0c */ /* 0x000fe4000bf26110 */
[----:B------:R-:W-:Y:S02]  /*00c0*/  ISETP.GE.U32.AND P0, PT, R9, UR8, PT ;  /* 0x0000000809007c0c */ /* 0x000fe4000bf06070 */
[----:B------:R-:W-:-:S04]  /*00d0*/  SHF.R.S32.HI R6, RZ, 0x1f, R9 ;  /* 0x0000001fff067819 */ /* 0x000fc80000011409 */
[----:B------:R-:W-:-:S13]  /*00e0*/  ISETP.GE.U32.OR.EX P0, PT, R6, UR9, P1, P0 ;  /* 0x0000000906007c0c */ /* 0x000fda0008f06500 */
[----:B------:R-:W-:Y:S05]  /*00f0*/  @P0 EXIT ;  /* 0x000000000000094d */ /* 0x000fea0003800000 */
[----:B------:R-:W0:Y:S01]  /*0100*/  LDC.64 R4, c[0x0][0x388] ;  /* 0x0000e200ff047b82 */ /* 0x000e220000000a00 */
[----:B------:R-:W1:Y:S01]  /*0110*/  LDCU.64 UR6, c[0x0][0x398] ;  /* 0x00007300ff0677ac */ /* 0x000e620008000a00 */
[----:B------:R-:W-:Y:S02]  /*0120*/  SHF.L.U32 R13, R0, 0x2, RZ ;  /* 0x00000002000d7819 */ /* 0x000fe400000006ff */
[----:B------:R-:W-:Y:S01]  /*0130*/  SHF.R.U32.HI R15, RZ, 0x1e, R0 ;  /* 0x0000001eff0f7819 */ /* 0x000fe20000011600 */
[----:B------:R-:W2:Y:S03]  /*0140*/  LDCU.64 UR4, c[0x0][0x358] ;  /* 0x00006b00ff0477ac */ /* 0x000ea60008000a00 */
[----:B------:R-:W3:Y:S01]  /*0150*/  LDC.64 R2, c[0x0][0x380] ;  /* 0x0000e000ff027b82 */ /* 0x000ee20000000a00 */
[----:B-1----:R-:W-:-:S04]  /*0160*/  IMAD R6, R6, UR6, RZ ;  /* 0x0000000606067c24 */ /* 0x002fc8000f8e02ff */
[C---:B------:R-:W-:Y:S02]  /*0170*/  IMAD R8, R9.reuse, UR7, R6 ;  /* 0x0000000709087c24 */ /* 0x040fe4000f8e0206 */
[----:B0-----:R-:W-:-:S03]  /*0180*/  IMAD.WIDE.U32 R4, R9, UR6, R4 ;  /* 0x0000000609047c25 */ /* 0x001fc6000f8e0004 */
[----:B------:R-:W-:Y:S01]  /*0190*/  IADD3 R4, P1, PT, R13, R4, RZ ;  /* 0x000000040d047210 */ /* 0x000fe20007f3e0ff */
[----:B---3--:R-:W-:-:S03]  /*01a0*/  IMAD.WIDE.U32 R2, R9, UR6, R2 ;  /* 0x0000000609027c25 */ /* 0x008fc6000f8e0002 */
[----:B------:R-:W-:Y:S02]  /*01b0*/  IADD3.X R5, PT, PT, R15, R8, R5, P1, !PT ;  /* 0x000000080f057210 */ /* 0x000fe40000ffe405 */
[----:B------:R-:W-:-:S04]  /*01c0*/  IADD3 R6, P0, PT, R13, R2, RZ ;  /* 0x000000020d067210 */ /* 0x000fc80007f1e0ff */
[----:B--2---:R-:W2:Y:S01]  /*01d0*/  LDG.E R5, desc[UR4][R4.64] ;  /* 0x0000000404057981 */ /* 0x004ea2000c1e1900 */
[----:B------:R-:W-:Y:S02]  /*01e0*/  IADD3.X R7, PT, PT, R15, R3, R8, P0, !PT ;  /* 0x000000030f077210 */ /* 0x000fe400007fe408 */
[----:B------:R-:W0:Y:S03]  /*01f0*/  LDC.64 R2, c[0x0][0x390] ;  /* 0x0000e400ff027b82 */ /* 0x000e260000000a00 */
[----:B------:R-:W3:Y:S01]  /*0200*/  LDG.E R6, desc[UR4][R6.64] ;  /* 0x0000000406067981 */ /* 0x000ee2000c1e1900 */
[----:B0-----:R-:W-:-:S03]  /*0210*/  IMAD.WIDE.U32 R2, R9, UR6, R2 ;  /* 0x0000000609027c25 */ /* 0x001fc6000f8e0002 */
[----:B------:R-:W-:-:S04]  /*0220*/  IADD3 R2, P0, PT, R13, R2, RZ ;  /* 0x000000020d027210 */ /* 0x000fc80007f1e0ff */
[----:B------:R-:W-:Y:S01]  /*0230*/  IADD3.X R3, PT, PT, R15, R8, R3, P0, !PT ;  /* 0x000000080f037210 */ /* 0x000fe200007fe403 */
[C---:B---3--:R-:W-:Y:S01]  /*0240*/  FMUL R0, R6.reuse, 5 ;  /* 0x40a0000006007820 */ /* 0x048fe20000400000 */
[----:B--2---:R-:W-:-:S04]  /*0250*/  FFMA R11, R6, R5, R6 ;  /* 0x00000005060b7223 */ /* 0x004fc80000000006 */
[----:B------:R-:W-:-:S04]  /*0260*/  FFMA R0, R6, R0, R11 ;  /* 0x0000000006007223 */ /* 0x000fc8000000000b */
[----:B------:R-:W-:-:S04]  /*0270*/  FFMA R0, R5, R5, R0 ;  /* 0x0000000505007223 */ /* 0x000fc80000000000 */
[----:B------:R-:W-:-:S05]  /*0280*/  FFMA R9, R5, 3, R0 ;  /* 0x4040000005097823 */ /* 0x000fca0000000000 */
[----:B------:R-:W-:Y:S01]  /*0290*/  STG.E desc[UR4][R2.64], R9 ;  /* 0x0000000902007986 */ /* 0x000fe2000c101904 */
[----:B------:R-:W-:Y:S05]  /*02a0*/  EXIT ;  /* 0x000000000000794d */ /* 0x000fea0003800000 */
.L_x_28:
        /* <DEDUP_REMOVED lines=13> */
.L_x_33:


//--------------------- .nv.shared._Z15MatMulKernelABTPKfS0_S0_mmmmmm --------------------------
	.section	.nv.shared._Z15MatMulKernelABTPKfS0_S0_mmmmmm,"aw",@nobits
	.sectionflags	@""
	.align	4
.nv.shared._Z15MatMulKernelABTPKfS0_S0_mmmmmm:
	.zero		3072


//--------------------- .nv.shared.reserved.0     --------------------------
	.section	.nv.shared.reserved.0,"aw",@nobits
	.weak		__nv_reservedSMEM_offset_0_alias
	.size		__nv_reservedSMEM_offset_0_alias, 0, 64
	.other		__nv_reservedSMEM_offset_0_alias,@"STO_CUDA_RESERVED_SHARED STV_DEFAULT"
__nv_reservedSMEM_offset_0_alias:
	.zero		0
	.zero		64


//--------------------- .nv.shared._Z15MatMulKernelATBPKfS0_Pfmmmmmm --------------------------
	.section	.nv.shared._Z15MatMulKernelATBPKfS0_Pfmmmmmm,"aw",@nobits
	.sectionflags	@""
	.align	4
.nv.shared._Z15MatMulKernelATBPKfS0_Pfmmmmmm:
	.zero		3072


//--------------------- .nv.shared._Z14MatMulKernelABPKfS0_Pfmmmmmm --------------------------
	.section	.nv.shared._Z14MatMulKernelABPKfS0_Pfmmmmmm,"aw",@nobits
	.sectionflags	@""
	.align	4
.nv.shared._Z14MatMulKernelABPKfS0_Pfmmmmmm:
	.zero		3072


//--------------------- .nv.constant0._Z15MatMulKernelABTPKfS0_S0_mmmmmm --------------------------
	.section	.nv.constant0._Z15MatMulKernelABTPKfS0_S0_mmmmmm,"a",@progbits
	.sectionflags	@""
	.align	4
.nv.constant0._Z15MatMulKernelABTPKfS0_S0_mmmmmm:
	.zero		968


//--------------------- .nv.constant0._Z15MatMulKernelATBPKfS0_Pfmmmmmm --------------------------
	.section	.nv.constant0._Z15MatMulKernelATBPKfS0_Pfmmmmmm,"a",@progbits
	.sectionflags	@""
	.align	4
.nv.constant0._Z15MatMulKernelATBPKfS0_Pfmmmmmm:
	.zero		968


//--------------------- .nv.constant0._Z14MatMulKernelABPKfS0_Pfmmmmmm --------------------------
	.section	.nv.constant0._Z14MatMulKernelABPKfS0_Pfmmmmmm,"a",@progbits
	.sectionflags	@""
	.align	4
.nv.constant0._Z14MatMulKernelABPKfS0_Pfmmmmmm:
	.zero		968


//--------------------- .nv.constant0._Z15PlusBatchKernelPKfS0_S0_mmmmmm --------------------------
	.section	.nv.constant0._Z15PlusBatchKernelPKfS0_S0_mmmmmm,"a",@progbits
	.sectionflags	@""
	.align	4
.nv.constant0._Z15PlusBatchKernelPKfS0_S0_mmmmmm:
	.zero		968


//--------------------- .nv.constant0._Z10plusKernelPKfS0_Pfmmm --------------------------
	.section	.nv.constant0._Z10plusKernelPKfS0_Pfmmm,"a",@progbits
	.sectionflags	@""
	.align	4
.nv.constant0._Z10plusKernelPKfS0_Pfmmm:
	.zero		944


//--------------------- SYMBOLS --------------------------

	.type		.nv.reservedSmem.offset0,@object
	.size		.nv.reservedSmem.offset0,0x4
	.type		.nv.reservedSmem.cap,@object
	.size		.nv.reservedSmem.cap,0x4
